//
// Generated by NVIDIA NVVM Compiler
//
// Compiler Build ID: CL-36424714
// Cuda compilation tools, release 13.0, V13.0.88
// Based on NVVM 20.0.0
//

.version 9.0
.target sm_100
.address_size 64

	// .globl	_Z27convolution_2D_basic_kernelPfS_S_iii
.global .align 1 .b8 _ZN34_INTERNAL_0ee01cd7_4_k_cu_51cf9c2f4cuda3std3__45__cpo5beginE[1];
.global .align 1 .b8 _ZN34_INTERNAL_0ee01cd7_4_k_cu_51cf9c2f4cuda3std3__45__cpo3endE[1];
.global .align 1 .b8 _ZN34_INTERNAL_0ee01cd7_4_k_cu_51cf9c2f4cuda3std3__45__cpo6cbeginE[1];
.global .align 1 .b8 _ZN34_INTERNAL_0ee01cd7_4_k_cu_51cf9c2f4cuda3std3__45__cpo4cendE[1];
.global .align 1 .b8 _ZN34_INTERNAL_0ee01cd7_4_k_cu_51cf9c2f4cuda3std3__45__cpo6rbeginE[1];
.global .align 1 .b8 _ZN34_INTERNAL_0ee01cd7_4_k_cu_51cf9c2f4cuda3std3__45__cpo4rendE[1];
.global .align 1 .b8 _ZN34_INTERNAL_0ee01cd7_4_k_cu_51cf9c2f4cuda3std3__45__cpo7crbeginE[1];
.global .align 1 .b8 _ZN34_INTERNAL_0ee01cd7_4_k_cu_51cf9c2f4cuda3std3__45__cpo5crendE[1];
.global .align 1 .b8 _ZN34_INTERNAL_0ee01cd7_4_k_cu_51cf9c2f4cuda3std3__436_GLOBAL__N__0ee01cd7_4_k_cu_51cf9c2f6ignoreE[1];
.global .align 1 .b8 _ZN34_INTERNAL_0ee01cd7_4_k_cu_51cf9c2f4cuda3std3__419piecewise_constructE[1];
.global .align 1 .b8 _ZN34_INTERNAL_0ee01cd7_4_k_cu_51cf9c2f4cuda3std3__48in_placeE[1];
.global .align 1 .b8 _ZN34_INTERNAL_0ee01cd7_4_k_cu_51cf9c2f4cuda3std3__420unreachable_sentinelE[1];
.global .align 1 .b8 _ZN34_INTERNAL_0ee01cd7_4_k_cu_51cf9c2f4cuda3std3__47nulloptE[1];
.global .align 1 .b8 _ZN34_INTERNAL_0ee01cd7_4_k_cu_51cf9c2f4cuda3std3__48unexpectE[1];
.global .align 1 .b8 _ZN34_INTERNAL_0ee01cd7_4_k_cu_51cf9c2f4cuda3std6ranges3__45__cpo4swapE[1];
.global .align 1 .b8 _ZN34_INTERNAL_0ee01cd7_4_k_cu_51cf9c2f4cuda3std6ranges3__45__cpo9iter_moveE[1];
.global .align 1 .b8 _ZN34_INTERNAL_0ee01cd7_4_k_cu_51cf9c2f4cuda3std6ranges3__45__cpo5beginE[1];
.global .align 1 .b8 _ZN34_INTERNAL_0ee01cd7_4_k_cu_51cf9c2f4cuda3std6ranges3__45__cpo3endE[1];
.global .align 1 .b8 _ZN34_INTERNAL_0ee01cd7_4_k_cu_51cf9c2f4cuda3std6ranges3__45__cpo6cbeginE[1];
.global .align 1 .b8 _ZN34_INTERNAL_0ee01cd7_4_k_cu_51cf9c2f4cuda3std6ranges3__45__cpo4cendE[1];
.global .align 1 .b8 _ZN34_INTERNAL_0ee01cd7_4_k_cu_51cf9c2f4cuda3std6ranges3__45__cpo7advanceE[1];
.global .align 1 .b8 _ZN34_INTERNAL_0ee01cd7_4_k_cu_51cf9c2f4cuda3std6ranges3__45__cpo9iter_swapE[1];
.global .align 1 .b8 _ZN34_INTERNAL_0ee01cd7_4_k_cu_51cf9c2f4cuda3std6ranges3__45__cpo4nextE[1];
.global .align 1 .b8 _ZN34_INTERNAL_0ee01cd7_4_k_cu_51cf9c2f4cuda3std6ranges3__45__cpo4prevE[1];
.global .align 1 .b8 _ZN34_INTERNAL_0ee01cd7_4_k_cu_51cf9c2f4cuda3std6ranges3__45__cpo4dataE[1];
.global .align 1 .b8 _ZN34_INTERNAL_0ee01cd7_4_k_cu_51cf9c2f4cuda3std6ranges3__45__cpo5cdataE[1];
.global .align 1 .b8 _ZN34_INTERNAL_0ee01cd7_4_k_cu_51cf9c2f4cuda3std6ranges3__45__cpo4sizeE[1];
.global .align 1 .b8 _ZN34_INTERNAL_0ee01cd7_4_k_cu_51cf9c2f4cuda3std6ranges3__45__cpo5ssizeE[1];
.global .align 1 .b8 _ZN34_INTERNAL_0ee01cd7_4_k_cu_51cf9c2f4cuda3std6ranges3__45__cpo8distanceE[1];
.global .align 1 .b8 _ZN34_INTERNAL_0ee01cd7_4_k_cu_51cf9c2f6thrust24THRUST_300001_SM_1000_NS8cuda_cub3parE[1];
.global .align 1 .b8 _ZN34_INTERNAL_0ee01cd7_4_k_cu_51cf9c2f6thrust24THRUST_300001_SM_1000_NS8cuda_cub10par_nosyncE[1];
.global .align 1 .b8 _ZN34_INTERNAL_0ee01cd7_4_k_cu_51cf9c2f6thrust24THRUST_300001_SM_1000_NS6system6detail10sequential3seqE[1];
.global .align 1 .b8 _ZN34_INTERNAL_0ee01cd7_4_k_cu_51cf9c2f6thrust24THRUST_300001_SM_1000_NS12placeholders2_1E[1];
.global .align 1 .b8 _ZN34_INTERNAL_0ee01cd7_4_k_cu_51cf9c2f6thrust24THRUST_300001_SM_1000_NS12placeholders2_2E[1];
.global .align 1 .b8 _ZN34_INTERNAL_0ee01cd7_4_k_cu_51cf9c2f6thrust24THRUST_300001_SM_1000_NS12placeholders2_3E[1];
.global .align 1 .b8 _ZN34_INTERNAL_0ee01cd7_4_k_cu_51cf9c2f6thrust24THRUST_300001_SM_1000_NS12placeholders2_4E[1];
.global .align 1 .b8 _ZN34_INTERNAL_0ee01cd7_4_k_cu_51cf9c2f6thrust24THRUST_300001_SM_1000_NS12placeholders2_5E[1];
.global .align 1 .b8 _ZN34_INTERNAL_0ee01cd7_4_k_cu_51cf9c2f6thrust24THRUST_300001_SM_1000_NS12placeholders2_6E[1];
.global .align 1 .b8 _ZN34_INTERNAL_0ee01cd7_4_k_cu_51cf9c2f6thrust24THRUST_300001_SM_1000_NS12placeholders2_7E[1];
.global .align 1 .b8 _ZN34_INTERNAL_0ee01cd7_4_k_cu_51cf9c2f6thrust24THRUST_300001_SM_1000_NS12placeholders2_8E[1];
.global .align 1 .b8 _ZN34_INTERNAL_0ee01cd7_4_k_cu_51cf9c2f6thrust24THRUST_300001_SM_1000_NS12placeholders2_9E[1];
.global .align 1 .b8 _ZN34_INTERNAL_0ee01cd7_4_k_cu_51cf9c2f6thrust24THRUST_300001_SM_1000_NS12placeholders3_10E[1];
.global .align 1 .b8 _ZN34_INTERNAL_0ee01cd7_4_k_cu_51cf9c2f6thrust24THRUST_300001_SM_1000_NS3seqE[1];

.visible .entry _Z27convolution_2D_basic_kernelPfS_S_iii(
	.param .u64 .ptr .align 1 _Z27convolution_2D_basic_kernelPfS_S_iii_param_0,
	.param .u64 .ptr .align 1 _Z27convolution_2D_basic_kernelPfS_S_iii_param_1,
	.param .u64 .ptr .align 1 _Z27convolution_2D_basic_kernelPfS_S_iii_param_2,
	.param .u32 _Z27convolution_2D_basic_kernelPfS_S_iii_param_3,
	.param .u32 _Z27convolution_2D_basic_kernelPfS_S_iii_param_4,
	.param .u32 _Z27convolution_2D_basic_kernelPfS_S_iii_param_5
)
{
	.reg .pred 	%p<88>;
	.reg .b32 	%r<119>;
	.reg .b32 	%f<90>;
	.reg .b64 	%rd<69>;

	ld.param.u64 	%rd6, [_Z27convolution_2D_basic_kernelPfS_S_iii_param_0];
	ld.param.u64 	%rd7, [_Z27convolution_2D_basic_kernelPfS_S_iii_param_1];
	ld.param.u32 	%r57, [_Z27convolution_2D_basic_kernelPfS_S_iii_param_3];
	ld.param.u32 	%r58, [_Z27convolution_2D_basic_kernelPfS_S_iii_param_4];
	cvta.to.global.u64 	%rd1, %rd6;
	cvta.to.global.u64 	%rd2, %rd7;
	mov.u32 	%r60, %ctaid.x;
	mov.u32 	%r61, %ntid.y;
	mov.u32 	%r62, %tid.y;
	mad.lo.s32 	%r1, %r60, %r61, %r62;
	mov.u32 	%r63, %ctaid.y;
	mad.lo.s32 	%r2, %r63, %r61, %r62;
	setp.lt.s32 	%p2, %r57, 0;
	mov.f32 	%f71, 0f00000000;
	@%p2 bra 	$L__BB0_40;
	ld.param.u32 	%r100, [_Z27convolution_2D_basic_kernelPfS_S_iii_param_3];
	shl.b32 	%r3, %r100, 1;
	sub.s32 	%r4, %r1, %r100;
	max.s32 	%r5, %r3, 0;
	and.b32  	%r6, %r5, 2147483640;
	mul.lo.s32 	%r7, %r58, 7;
	shl.b32 	%r8, %r58, 3;
	mul.lo.s32 	%r9, %r58, 6;
	mul.lo.s32 	%r10, %r58, 5;
	shl.b32 	%r11, %r58, 2;
	shl.b32 	%r12, %r58, 1;
	mov.f32 	%f71, 0f00000000;
	mov.b32 	%r103, 0;
	cvt.s64.s32 	%rd55, %r4;
$L__BB0_2:
	ld.param.u32 	%r102, [_Z27convolution_2D_basic_kernelPfS_S_iii_param_5];
	ld.param.u32 	%r101, [_Z27convolution_2D_basic_kernelPfS_S_iii_param_3];
	setp.lt.s32 	%p3, %r3, 7;
	sub.s32 	%r66, %r2, %r101;
	add.s32 	%r67, %r103, %r66;
	setp.gt.s32 	%p4, %r67, -1;
	setp.lt.s32 	%p5, %r67, %r102;
	and.pred  	%p1, %p4, %p5;
	mul.lo.s32 	%r14, %r67, %r58;
	mov.b32 	%r117, 0;
	@%p3 bra 	$L__BB0_21;
	add.s32 	%r69, %r5, 1;
	and.b32  	%r70, %r69, 2147483640;
	neg.s32 	%r115, %r70;
	add.s32 	%r114, %r7, %r103;
	add.s32 	%r113, %r9, %r103;
	add.s32 	%r112, %r10, %r103;
	add.s32 	%r111, %r11, %r103;
	mad.lo.s32 	%r110, %r58, 3, %r103;
	add.s32 	%r109, %r12, %r103;
	add.s32 	%r107, %r58, %r103;
	add.s32 	%r104, %r4, %r14;
	mov.b32 	%r108, 3;
	cvt.s64.s32 	%rd14, %r14;
	mov.u32 	%r105, %r4;
	mov.u32 	%r106, %r103;
$L__BB0_4:
	.pragma "nounroll";
	setp.gt.s32 	%p6, %r105, -1;
	setp.lt.s32 	%p7, %r105, %r58;
	and.pred  	%p8, %p6, %p7;
	and.pred  	%p9, %p1, %p8;
	not.pred 	%p10, %p9;
	@%p10 bra 	$L__BB0_6;
	mul.wide.s32 	%rd8, %r106, 4;
	add.s64 	%rd9, %rd2, %rd8;
	ld.global.f32 	%f39, [%rd9];
	mul.wide.s32 	%rd10, %r104, 4;
	add.s64 	%rd11, %rd1, %rd10;
	ld.global.f32 	%f40, [%rd11];
	fma.rn.f32 	%f71, %f39, %f40, %f71;
$L__BB0_6:
	add.s32 	%r71, %r105, 1;
	setp.gt.s32 	%p11, %r71, -1;
	setp.lt.s32 	%p12, %r71, %r58;
	and.pred  	%p13, %p11, %p12;
	and.pred  	%p14, %p1, %p13;
	add.s32 	%r72, %r108, -3;
	cvt.s64.s32 	%rd13, %r72;
	add.s64 	%rd15, %rd13, %rd55;
	add.s64 	%rd16, %rd15, %rd14;
	shl.b64 	%rd17, %rd16, 2;
	add.s64 	%rd3, %rd1, %rd17;
	not.pred 	%p15, %p14;
	@%p15 bra 	$L__BB0_8;
	mul.wide.s32 	%rd18, %r107, 4;
	add.s64 	%rd19, %rd2, %rd18;
	ld.global.f32 	%f41, [%rd19];
	ld.global.f32 	%f42, [%rd3+4];
	fma.rn.f32 	%f71, %f41, %f42, %f71;
$L__BB0_8:
	add.s32 	%r73, %r105, 2;
	setp.gt.s32 	%p16, %r73, -1;
	setp.lt.s32 	%p17, %r73, %r58;
	and.pred  	%p18, %p16, %p17;
	and.pred  	%p19, %p1, %p18;
	not.pred 	%p20, %p19;
	@%p20 bra 	$L__BB0_10;
	mul.wide.s32 	%rd20, %r109, 4;
	add.s64 	%rd21, %rd2, %rd20;
	ld.global.f32 	%f43, [%rd21];
	ld.global.f32 	%f44, [%rd3+8];
	fma.rn.f32 	%f71, %f43, %f44, %f71;
$L__BB0_10:
	add.s32 	%r74, %r105, 3;
	setp.gt.s32 	%p21, %r74, -1;
	setp.lt.s32 	%p22, %r74, %r58;
	and.pred  	%p23, %p21, %p22;
	and.pred  	%p24, %p1, %p23;
	not.pred 	%p25, %p24;
	@%p25 bra 	$L__BB0_12;
	mul.wide.s32 	%rd22, %r110, 4;
	add.s64 	%rd23, %rd2, %rd22;
	ld.global.f32 	%f45, [%rd23];
	ld.global.f32 	%f46, [%rd3+12];
	fma.rn.f32 	%f71, %f45, %f46, %f71;
$L__BB0_12:
	add.s32 	%r75, %r105, 4;
	setp.gt.s32 	%p26, %r75, -1;
	setp.lt.s32 	%p27, %r75, %r58;
	and.pred  	%p28, %p26, %p27;
	and.pred  	%p29, %p1, %p28;
	not.pred 	%p30, %p29;
	@%p30 bra 	$L__BB0_14;
	mul.wide.s32 	%rd24, %r111, 4;
	add.s64 	%rd25, %rd2, %rd24;
	ld.global.f32 	%f47, [%rd25];
	ld.global.f32 	%f48, [%rd3+16];
	fma.rn.f32 	%f71, %f47, %f48, %f71;
$L__BB0_14:
	add.s32 	%r76, %r105, 5;
	setp.gt.s32 	%p31, %r76, -1;
	setp.lt.s32 	%p32, %r76, %r58;
	and.pred  	%p33, %p31, %p32;
	and.pred  	%p34, %p1, %p33;
	not.pred 	%p35, %p34;
	@%p35 bra 	$L__BB0_16;
	mul.wide.s32 	%rd26, %r112, 4;
	add.s64 	%rd27, %rd2, %rd26;
	ld.global.f32 	%f49, [%rd27];
	ld.global.f32 	%f50, [%rd3+20];
	fma.rn.f32 	%f71, %f49, %f50, %f71;
$L__BB0_16:
	add.s32 	%r77, %r105, 6;
	setp.gt.s32 	%p36, %r77, -1;
	setp.lt.s32 	%p37, %r77, %r58;
	and.pred  	%p38, %p36, %p37;
	and.pred  	%p39, %p1, %p38;
	not.pred 	%p40, %p39;
	@%p40 bra 	$L__BB0_18;
	mul.wide.s32 	%rd28, %r113, 4;
	add.s64 	%rd29, %rd2, %rd28;
	ld.global.f32 	%f51, [%rd29];
	ld.global.f32 	%f52, [%rd3+24];
	fma.rn.f32 	%f71, %f51, %f52, %f71;
$L__BB0_18:
	add.s32 	%r78, %r105, 7;
	setp.gt.s32 	%p41, %r78, -1;
	setp.lt.s32 	%p42, %r78, %r58;
	and.pred  	%p43, %p41, %p42;
	and.pred  	%p44, %p1, %p43;
	not.pred 	%p45, %p44;
	@%p45 bra 	$L__BB0_20;
	mul.wide.s32 	%rd30, %r114, 4;
	add.s64 	%rd31, %rd2, %rd30;
	ld.global.f32 	%f53, [%rd31];
	ld.global.f32 	%f54, [%rd3+28];
	fma.rn.f32 	%f71, %f53, %f54, %f71;
$L__BB0_20:
	add.s32 	%r115, %r115, 8;
	add.s32 	%r114, %r114, %r8;
	add.s32 	%r113, %r113, %r8;
	add.s32 	%r112, %r112, %r8;
	add.s32 	%r111, %r111, %r8;
	add.s32 	%r110, %r110, %r8;
	add.s32 	%r109, %r109, %r8;
	add.s32 	%r108, %r108, 8;
	add.s32 	%r107, %r107, %r8;
	add.s32 	%r106, %r106, %r8;
	add.s32 	%r105, %r105, 8;
	add.s32 	%r104, %r104, 8;
	setp.ne.s32 	%p46, %r115, 0;
	mov.u32 	%r117, %r6;
	@%p46 bra 	$L__BB0_4;
$L__BB0_21:
	and.b32  	%r79, %r5, 6;
	setp.lt.u32 	%p47, %r79, 3;
	@%p47 bra 	$L__BB0_31;
	add.s32 	%r49, %r117, %r4;
	setp.gt.s32 	%p48, %r49, -1;
	setp.lt.s32 	%p49, %r49, %r58;
	and.pred  	%p50, %p48, %p49;
	and.pred  	%p52, %p1, %p50;
	not.pred 	%p53, %p52;
	@%p53 bra 	$L__BB0_24;
	mad.lo.s32 	%r80, %r117, %r58, %r103;
	mul.wide.s32 	%rd32, %r80, 4;
	add.s64 	%rd33, %rd2, %rd32;
	ld.global.f32 	%f55, [%rd33];
	add.s32 	%r81, %r49, %r14;
	mul.wide.s32 	%rd34, %r81, 4;
	add.s64 	%rd35, %rd1, %rd34;
	ld.global.f32 	%f56, [%rd35];
	fma.rn.f32 	%f71, %f55, %f56, %f71;
$L__BB0_24:
	add.s32 	%r82, %r49, 1;
	setp.gt.s32 	%p54, %r82, -1;
	setp.lt.s32 	%p55, %r82, %r58;
	and.pred  	%p56, %p54, %p55;
	and.pred  	%p57, %p1, %p56;
	cvt.u64.u32 	%rd37, %r117;
	cvt.s64.s32 	%rd38, %r14;
	add.s64 	%rd39, %rd37, %rd55;
	add.s64 	%rd40, %rd39, %rd38;
	shl.b64 	%rd41, %rd40, 2;
	add.s64 	%rd4, %rd1, %rd41;
	not.pred 	%p58, %p57;
	@%p58 bra 	$L__BB0_26;
	mad.lo.s32 	%r83, %r58, %r117, %r58;
	add.s32 	%r84, %r83, %r103;
	mul.wide.s32 	%rd42, %r84, 4;
	add.s64 	%rd43, %rd2, %rd42;
	ld.global.f32 	%f57, [%rd43];
	ld.global.f32 	%f58, [%rd4+4];
	fma.rn.f32 	%f71, %f57, %f58, %f71;
$L__BB0_26:
	add.s32 	%r85, %r49, 2;
	setp.gt.s32 	%p59, %r85, -1;
	setp.lt.s32 	%p60, %r85, %r58;
	and.pred  	%p61, %p59, %p60;
	and.pred  	%p62, %p1, %p61;
	not.pred 	%p63, %p62;
	@%p63 bra 	$L__BB0_28;
	add.s32 	%r86, %r117, 2;
	mad.lo.s32 	%r87, %r86, %r58, %r103;
	mul.wide.s32 	%rd44, %r87, 4;
	add.s64 	%rd45, %rd2, %rd44;
	ld.global.f32 	%f59, [%rd45];
	ld.global.f32 	%f60, [%rd4+8];
	fma.rn.f32 	%f71, %f59, %f60, %f71;
$L__BB0_28:
	add.s32 	%r88, %r49, 3;
	setp.gt.s32 	%p64, %r88, -1;
	setp.lt.s32 	%p65, %r88, %r58;
	and.pred  	%p66, %p64, %p65;
	and.pred  	%p67, %p1, %p66;
	not.pred 	%p68, %p67;
	@%p68 bra 	$L__BB0_30;
	add.s32 	%r89, %r117, 3;
	mad.lo.s32 	%r90, %r89, %r58, %r103;
	mul.wide.s32 	%rd46, %r90, 4;
	add.s64 	%rd47, %rd2, %rd46;
	ld.global.f32 	%f61, [%rd47];
	ld.global.f32 	%f62, [%rd4+12];
	fma.rn.f32 	%f71, %f61, %f62, %f71;
$L__BB0_30:
	add.s32 	%r117, %r117, 4;
$L__BB0_31:
	and.b32  	%r91, %r5, 2;
	setp.eq.s32 	%p69, %r91, 0;
	@%p69 bra 	$L__BB0_37;
	add.s32 	%r52, %r117, %r4;
	setp.gt.s32 	%p70, %r52, -1;
	setp.lt.s32 	%p71, %r52, %r58;
	and.pred  	%p72, %p70, %p71;
	and.pred  	%p74, %p1, %p72;
	not.pred 	%p75, %p74;
	@%p75 bra 	$L__BB0_34;
	mad.lo.s32 	%r92, %r117, %r58, %r103;
	mul.wide.s32 	%rd48, %r92, 4;
	add.s64 	%rd49, %rd2, %rd48;
	ld.global.f32 	%f63, [%rd49];
	add.s32 	%r93, %r52, %r14;
	mul.wide.s32 	%rd50, %r93, 4;
	add.s64 	%rd51, %rd1, %rd50;
	ld.global.f32 	%f64, [%rd51];
	fma.rn.f32 	%f71, %f63, %f64, %f71;
$L__BB0_34:
	add.s32 	%r94, %r52, 1;
	setp.gt.s32 	%p76, %r94, -1;
	setp.lt.s32 	%p77, %r94, %r58;
	and.pred  	%p78, %p76, %p77;
	and.pred  	%p79, %p1, %p78;
	not.pred 	%p80, %p79;
	@%p80 bra 	$L__BB0_36;
	mad.lo.s32 	%r95, %r58, %r117, %r58;
	add.s32 	%r96, %r95, %r103;
	mul.wide.s32 	%rd52, %r96, 4;
	add.s64 	%rd53, %rd2, %rd52;
	ld.global.f32 	%f65, [%rd53];
	cvt.s64.s32 	%rd54, %r14;
	cvt.s64.s32 	%rd56, %r117;
	add.s64 	%rd57, %rd56, %rd55;
	add.s64 	%rd58, %rd57, %rd54;
	shl.b64 	%rd59, %rd58, 2;
	add.s64 	%rd60, %rd1, %rd59;
	ld.global.f32 	%f66, [%rd60+4];
	fma.rn.f32 	%f71, %f65, %f66, %f71;
$L__BB0_36:
	add.s32 	%r117, %r117, 2;
$L__BB0_37:
	add.s32 	%r55, %r117, %r4;
	setp.gt.s32 	%p81, %r55, -1;
	setp.lt.s32 	%p82, %r55, %r58;
	and.pred  	%p83, %p81, %p82;
	and.pred  	%p85, %p1, %p83;
	not.pred 	%p86, %p85;
	@%p86 bra 	$L__BB0_39;
	mad.lo.s32 	%r97, %r117, %r58, %r103;
	mul.wide.s32 	%rd61, %r97, 4;
	add.s64 	%rd62, %rd2, %rd61;
	ld.global.f32 	%f67, [%rd62];
	add.s32 	%r98, %r55, %r14;
	mul.wide.s32 	%rd63, %r98, 4;
	add.s64 	%rd64, %rd1, %rd63;
	ld.global.f32 	%f68, [%rd64];
	fma.rn.f32 	%f71, %f67, %f68, %f71;
$L__BB0_39:
	add.s32 	%r56, %r103, 1;
	setp.ne.s32 	%p87, %r103, %r5;
	mov.u32 	%r103, %r56;
	@%p87 bra 	$L__BB0_2;
$L__BB0_40:
	ld.param.u64 	%rd68, [_Z27convolution_2D_basic_kernelPfS_S_iii_param_2];
	cvta.to.global.u64 	%rd65, %rd68;
	mad.lo.s32 	%r99, %r58, %r1, %r2;
	mul.wide.s32 	%rd66, %r99, 4;
	add.s64 	%rd67, %rd65, %rd66;
	st.global.f32 	[%rd67], %f71;
	ret;

}
	// .globl	_ZN3cub18CUB_300001_SM_10006detail11EmptyKernelIvEEvv
.visible .entry _ZN3cub18CUB_300001_SM_10006detail11EmptyKernelIvEEvv()
{


	ret;

}


// ===== COMPILED SASS (sm_100) =====

	.target	sm_100

	.elftype	@"ET_EXEC"


//--------------------- .note.nv.tkinfo           --------------------------
	.section	.note.nv.tkinfo,"",@"SHT_NOTE"
	.sectionflags	@"SHF_NOTE_NV_TKINFO"
	.tkinfo
        /*0018*/ 	.word	0x00000002
        /*0030*/ 	.string	""
        /*0030*/ 	.string	"ptxas"
        /*0030*/ 	.string	"Cuda compilation tools, release 13.0, V13.0.88"
        /*0030*/ 	.string	"Build cuda_13.0.r13.0/compiler.36424714_0"
        /*0030*/ 	.string	"-arch sm_100 -m 64 "



//--------------------- .note.nv.cuinfo           --------------------------
	.section	.note.nv.cuinfo,"",@"SHT_NOTE"
	.sectionflags	@"SHF_NOTE_NV_CUINFO"
        /*0018*/ 	.short	0x0002
        /*001a*/ 	.short	0x0064
        /*001c*/ 	.short	0x0082
	.zero		2


//--------------------- .nv.info                  --------------------------
	.section	.nv.info,"",@"SHT_CUDA_INFO"
	.align	4


	//----- nvinfo : EIATTR_REGCOUNT
	.align		4
        /*0000*/ 	.byte	0x04, 0x2f
        /*0002*/ 	.short	(.L_44 - .L_43)
	.align		4
.L_43:
        /*0004*/ 	.word	index@(_Z27convolution_2D_basic_kernelPfS_S_iii)
        /*0008*/ 	.word	0x00000020


	//----- nvinfo : EIATTR_FRAME_SIZE
	.align		4
.L_44:
        /*000c*/ 	.byte	0x04, 0x11
        /*000e*/ 	.short	(.L_46 - .L_45)
	.align		4
.L_45:
        /*0010*/ 	.word	index@(_Z27convolution_2D_basic_kernelPfS_S_iii)
        /*0014*/ 	.word	0x00000000


	//----- nvinfo : EIATTR_REGCOUNT
	.align		4
.L_46:
        /*0018*/ 	.byte	0x04, 0x2f
        /*001a*/ 	.short	(.L_48 - .L_47)
	.align		4
.L_47:
        /*001c*/ 	.word	index@(_ZN3cub18CUB_300001_SM_10006detail11EmptyKernelIvEEvv)
        /*0020*/ 	.word	0x00000004


	//----- nvinfo : EIATTR_FRAME_SIZE
	.align		4
.L_48:
        /*0024*/ 	.byte	0x04, 0x11
        /*0026*/ 	.short	(.L_50 - .L_49)
	.align		4
.L_49:
        /*0028*/ 	.word	index@(_ZN3cub18CUB_300001_SM_10006detail11EmptyKernelIvEEvv)
        /*002c*/ 	.word	0x00000000


	//----- nvinfo : EIATTR_MIN_STACK_SIZE
	.align		4
.L_50:
        /*0030*/ 	.byte	0x04, 0x12
        /*0032*/ 	.short	(.L_52 - .L_51)
	.align		4
.L_51:
        /*0034*/ 	.word	index@(_ZN3cub18CUB_300001_SM_10006detail11EmptyKernelIvEEvv)
        /*0038*/ 	.word	0x00000000


	//----- nvinfo : EIATTR_MIN_STACK_SIZE
	.align		4
.L_52:
        /*003c*/ 	.byte	0x04, 0x12
        /*003e*/ 	.short	(.L_54 - .L_53)
	.align		4
.L_53:
        /*0040*/ 	.word	index@(_Z27convolution_2D_basic_kernelPfS_S_iii)
        /*0044*/ 	.word	0x00000000
.L_54:


//--------------------- .nv.compat                --------------------------
	.section	.nv.compat,"",@"SHT_CUDA_COMPAT_INFO"
	.align	4
        /*0000*/ 	.byte	0x02, 0x09, 0x00, 0x00, 0x02, 0x02, 0x01, 0x00, 0x02, 0x05, 0x05, 0x00, 0x03, 0x07, 0x01, 0x01
        /*0010*/ 	.byte	0x02, 0x03, 0x00, 0x00, 0x02, 0x06, 0x01, 0x00, 0x04, 0x0b, 0x08, 0x00, 0x09, 0x00, 0x00, 0x00
        /*0020*/ 	.byte	0x00, 0x00, 0x00, 0x00


//--------------------- .nv.info._ZN3cub18CUB_300001_SM_10006detail11EmptyKernelIvEEvv --------------------------
	.section	.nv.info._ZN3cub18CUB_300001_SM_10006detail11EmptyKernelIvEEvv,"",@"SHT_CUDA_INFO"
	.sectionflags	@""
	.align	4


	//----- nvinfo : EIATTR_CUDA_API_VERSION
	.align		4
        /*0000*/ 	.byte	0x04, 0x37
        /*0002*/ 	.short	(.L_56 - .L_55)
.L_55:
        /*0004*/ 	.word	0x00000082


	//----- nvinfo : EIATTR_SPARSE_MMA_MASK
	.align		4
.L_56:
        /*0008*/ 	.byte	0x03, 0x50
        /*000a*/ 	.short	0x0000


	//----- nvinfo : EIATTR_MAXREG_COUNT
	.align		4
        /*000c*/ 	.byte	0x03, 0x1b
        /*000e*/ 	.short	0x00ff


	//----- nvinfo : EIATTR_MERCURY_ISA_VERSION
	.align		4
        /*0010*/ 	.byte	0x03, 0x5f
        /*0012*/ 	.short	0x0101


	//----- nvinfo : EIATTR_VRC_CTA_INIT_COUNT
	.align		4
        /*0014*/ 	.byte	0x02, 0x4a
	.zero		1
	.zero		1


	//----- nvinfo : EIATTR_EXIT_INSTR_OFFSETS
	.align		4
        /*0018*/ 	.byte	0x04, 0x1c
        /*001a*/ 	.short	(.L_58 - .L_57)


	//   ....[0]....
.L_57:
        /*001c*/ 	.word	0x00000010


	//----- nvinfo : EIATTR_SW_WAR
	.align		4
.L_58:
        /*0020*/ 	.byte	0x04, 0x36
        /*0022*/ 	.short	(.L_60 - .L_59)
.L_59:
        /*0024*/ 	.word	0x00000008
.L_60:


//--------------------- .nv.info._Z27convolution_2D_basic_kernelPfS_S_iii --------------------------
	.section	.nv.info._Z27convolution_2D_basic_kernelPfS_S_iii,"",@"SHT_CUDA_INFO"
	.sectionflags	@""
	.align	4


	//----- nvinfo : EIATTR_CUDA_API_VERSION
	.align		4
        /*0000*/ 	.byte	0x04, 0x37
        /*0002*/ 	.short	(.L_62 - .L_61)
.L_61:
        /*0004*/ 	.word	0x00000082


	//----- nvinfo : EIATTR_KPARAM_INFO
	.align		4
.L_62:
        /*0008*/ 	.byte	0x04, 0x17
        /*000a*/ 	.short	(.L_64 - .L_63)
.L_63:
        /*000c*/ 	.word	0x00000000
        /*0010*/ 	.short	0x0005
        /*0012*/ 	.short	0x0020
        /*0014*/ 	.byte	0x00, 0xf0, 0x11, 0x00


	//----- nvinfo : EIATTR_KPARAM_INFO
	.align		4
.L_64:
        /*0018*/ 	.byte	0x04, 0x17
        /*001a*/ 	.short	(.L_66 - .L_65)
.L_65:
        /*001c*/ 	.word	0x00000000
        /*0020*/ 	.short	0x0004
        /*0022*/ 	.short	0x001c
        /*0024*/ 	.byte	0x00, 0xf0, 0x11, 0x00


	//----- nvinfo : EIATTR_KPARAM_INFO
	.align		4
.L_66:
        /*0028*/ 	.byte	0x04, 0x17
        /*002a*/ 	.short	(.L_68 - .L_67)
.L_67:
        /*002c*/ 	.word	0x00000000
        /*0030*/ 	.short	0x0003
        /*0032*/ 	.short	0x0018
        /*0034*/ 	.byte	0x00, 0xf0, 0x11, 0x00


	//----- nvinfo : EIATTR_KPARAM_INFO
	.align		4
.L_68:
        /*0038*/ 	.byte	0x04, 0x17
        /*003a*/ 	.short	(.L_70 - .L_69)
.L_69:
        /*003c*/ 	.word	0x00000000
        /*0040*/ 	.short	0x0002
        /*0042*/ 	.short	0x0010
        /*0044*/ 	.byte	0x00, 0xf5, 0x21, 0x00


	//----- nvinfo : EIATTR_KPARAM_INFO
	.align		4
.L_70:
        /*0048*/ 	.byte	0x04, 0x17
        /*004a*/ 	.short	(.L_72 - .L_71)
.L_71:
        /*004c*/ 	.word	0x00000000
        /*0050*/ 	.short	0x0001
        /*0052*/ 	.short	0x0008
        /*0054*/ 	.byte	0x00, 0xf5, 0x21, 0x00


	//----- nvinfo : EIATTR_KPARAM_INFO
	.align		4
.L_72:
        /*0058*/ 	.byte	0x04, 0x17
        /*005a*/ 	.short	(.L_74 - .L_73)
.L_73:
        /*005c*/ 	.word	0x00000000
        /*0060*/ 	.short	0x0000
        /*0062*/ 	.short	0x0000
        /*0064*/ 	.byte	0x00, 0xf5, 0x21, 0x00


	//----- nvinfo : EIATTR_SPARSE_MMA_MASK
	.align		4
.L_74:
        /*0068*/ 	.byte	0x03, 0x50
        /*006a*/ 	.short	0x0000


	//----- nvinfo : EIATTR_MAXREG_COUNT
	.align		4
        /*006c*/ 	.byte	0x03, 0x1b
        /*006e*/ 	.short	0x00ff


	//----- nvinfo : EIATTR_MERCURY_ISA_VERSION
	.align		4
        /*0070*/ 	.byte	0x03, 0x5f
        /*0072*/ 	.short	0x0101


	//----- nvinfo : EIATTR_VRC_CTA_INIT_COUNT
	.align		4
        /*0074*/ 	.byte	0x02, 0x4a
	.zero		1
	.zero		1


	//----- nvinfo : EIATTR_EXIT_INSTR_OFFSETS
	.align		4
        /*0078*/ 	.byte	0x04, 0x1c
        /*007a*/ 	.short	(.L_76 - .L_75)


	//   ....[0]....
.L_75:
        /*007c*/ 	.word	0x00001000


	//----- nvinfo : EIATTR_CRS_STACK_SIZE
	.align		4
.L_76:
        /*0080*/ 	.byte	0x04, 0x1e
        /*0082*/ 	.short	(.L_78 - .L_77)
.L_77:
        /*0084*/ 	.word	0x00000000


	//----- nvinfo : EIATTR_CBANK_PARAM_SIZE
	.align		4
.L_78:
        /*0088*/ 	.byte	0x03, 0x19
        /*008a*/ 	.short	0x0024


	//----- nvinfo : EIATTR_PARAM_CBANK
	.align		4
        /*008c*/ 	.byte	0x04, 0x0a
        /*008e*/ 	.short	(.L_80 - .L_79)
	.align		4
.L_79:
        /*0090*/ 	.word	index@(.nv.constant0._Z27convolution_2D_basic_kernelPfS_S_iii)
        /*0094*/ 	.short	0x0380
        /*0096*/ 	.short	0x0024


	//----- nvinfo : EIATTR_SW_WAR
	.align		4
.L_80:
        /*0098*/ 	.byte	0x04, 0x36
        /*009a*/ 	.short	(.L_82 - .L_81)
.L_81:
        /*009c*/ 	.word	0x00000008
.L_82:


//--------------------- .nv.callgraph             --------------------------
	.section	.nv.callgraph,"",@"SHT_CUDA_CALLGRAPH"
	.align	4
	.sectionentsize	8
	.align		4
        /*0000*/ 	.word	0x00000000
	.align		4
        /*0004*/ 	.word	0xffffffff
	.align		4
        /*0008*/ 	.word	0x00000000
	.align		4
        /*000c*/ 	.word	0xfffffffe
	.align		4
        /*0010*/ 	.word	0x00000000
	.align		4
        /*0014*/ 	.word	0xfffffffd
	.align		4
        /*0018*/ 	.word	0x00000000
	.align		4
        /*001c*/ 	.word	0xfffffffc


//--------------------- .nv.constant4             --------------------------
	.section	.nv.constant4,"a",@progbits
	.align	8
	.align		8
.nv.constant4:
        /*0000*/ 	.dword	_ZN34_INTERNAL_0ee01cd7_4_k_cu_51cf9c2f4cuda3std3__45__cpo5beginE
	.align		8
        /*0008*/ 	.dword	_ZN34_INTERNAL_0ee01cd7_4_k_cu_51cf9c2f4cuda3std3__45__cpo3endE
	.align		8
        /*0010*/ 	.dword	_ZN34_INTERNAL_0ee01cd7_4_k_cu_51cf9c2f4cuda3std3__45__cpo6cbeginE
	.align		8
        /*0018*/ 	.dword	_ZN34_INTERNAL_0ee01cd7_4_k_cu_51cf9c2f4cuda3std3__45__cpo4cendE
	.align		8
        /*0020*/ 	.dword	_ZN34_INTERNAL_0ee01cd7_4_k_cu_51cf9c2f4cuda3std3__45__cpo6rbeginE
	.align		8
        /*0028*/ 	.dword	_ZN34_INTERNAL_0ee01cd7_4_k_cu_51cf9c2f4cuda3std3__45__cpo4rendE
	.align		8
        /*0030*/ 	.dword	_ZN34_INTERNAL_0ee01cd7_4_k_cu_51cf9c2f4cuda3std3__45__cpo7crbeginE
	.align		8
        /*0038*/ 	.dword	_ZN34_INTERNAL_0ee01cd7_4_k_cu_51cf9c2f4cuda3std3__45__cpo5crendE
	.align		8
        /*0040*/ 	.dword	_ZN34_INTERNAL_0ee01cd7_4_k_cu_51cf9c2f4cuda3std3__436_GLOBAL__N__0ee01cd7_4_k_cu_51cf9c2f6ignoreE
	.align		8
        /*0048*/ 	.dword	_ZN34_INTERNAL_0ee01cd7_4_k_cu_51cf9c2f4cuda3std3__419piecewise_constructE
	.align		8
        /*0050*/ 	.dword	_ZN34_INTERNAL_0ee01cd7_4_k_cu_51cf9c2f4cuda3std3__48in_placeE
	.align		8
        /*0058*/ 	.dword	_ZN34_INTERNAL_0ee01cd7_4_k_cu_51cf9c2f4cuda3std3__420unreachable_sentinelE
	.align		8
        /*0060*/ 	.dword	_ZN34_INTERNAL_0ee01cd7_4_k_cu_51cf9c2f4cuda3std3__47nulloptE
	.align		8
        /*0068*/ 	.dword	_ZN34_INTERNAL_0ee01cd7_4_k_cu_51cf9c2f4cuda3std3__48unexpectE
	.align		8
        /*0070*/ 	.dword	_ZN34_INTERNAL_0ee01cd7_4_k_cu_51cf9c2f4cuda3std6ranges3__45__cpo4swapE
	.align		8
        /*0078*/ 	.dword	_ZN34_INTERNAL_0ee01cd7_4_k_cu_51cf9c2f4cuda3std6ranges3__45__cpo9iter_moveE
	.align		8
        /*0080*/ 	.dword	_ZN34_INTERNAL_0ee01cd7_4_k_cu_51cf9c2f4cuda3std6ranges3__45__cpo5beginE
	.align		8
        /*0088*/ 	.dword	_ZN34_INTERNAL_0ee01cd7_4_k_cu_51cf9c2f4cuda3std6ranges3__45__cpo3endE
	.align		8
        /*0090*/ 	.dword	_ZN34_INTERNAL_0ee01cd7_4_k_cu_51cf9c2f4cuda3std6ranges3__45__cpo6cbeginE
	.align		8
        /*0098*/ 	.dword	_ZN34_INTERNAL_0ee01cd7_4_k_cu_51cf9c2f4cuda3std6ranges3__45__cpo4cendE
	.align		8
        /*00a0*/ 	.dword	_ZN34_INTERNAL_0ee01cd7_4_k_cu_51cf9c2f4cuda3std6ranges3__45__cpo7advanceE
	.align		8
        /*00a8*/ 	.dword	_ZN34_INTERNAL_0ee01cd7_4_k_cu_51cf9c2f4cuda3std6ranges3__45__cpo9iter_swapE
	.align		8
        /*00b0*/ 	.dword	_ZN34_INTERNAL_0ee01cd7_4_k_cu_51cf9c2f4cuda3std6ranges3__45__cpo4nextE
	.align		8
        /*00b8*/ 	.dword	_ZN34_INTERNAL_0ee01cd7_4_k_cu_51cf9c2f4cuda3std6ranges3__45__cpo4prevE
	.align		8
        /*00c0*/ 	.dword	_ZN34_INTERNAL_0ee01cd7_4_k_cu_51cf9c2f4cuda3std6ranges3__45__cpo4dataE
	.align		8
        /*00c8*/ 	.dword	_ZN34_INTERNAL_0ee01cd7_4_k_cu_51cf9c2f4cuda3std6ranges3__45__cpo5cdataE
	.align		8
        /*00d0*/ 	.dword	_ZN34_INTERNAL_0ee01cd7_4_k_cu_51cf9c2f4cuda3std6ranges3__45__cpo4sizeE
	.align		8
        /*00d8*/ 	.dword	_ZN34_INTERNAL_0ee01cd7_4_k_cu_51cf9c2f4cuda3std6ranges3__45__cpo5ssizeE
	.align		8
        /*00e0*/ 	.dword	_ZN34_INTERNAL_0ee01cd7_4_k_cu_51cf9c2f4cuda3std6ranges3__45__cpo8distanceE
	.align		8
        /*00e8*/ 	.dword	_ZN34_INTERNAL_0ee01cd7_4_k_cu_51cf9c2f6thrust24THRUST_300001_SM_1000_NS8cuda_cub3parE
	.align		8
        /*00f0*/ 	.dword	_ZN34_INTERNAL_0ee01cd7_4_k_cu_51cf9c2f6thrust24THRUST_300001_SM_1000_NS8cuda_cub10par_nosyncE
	.align		8
        /*00f8*/ 	.dword	_ZN34_INTERNAL_0ee01cd7_4_k_cu_51cf9c2f6thrust24THRUST_300001_SM_1000_NS6system6detail10sequential3seqE
	.align		8
        /*0100*/ 	.dword	_ZN34_INTERNAL_0ee01cd7_4_k_cu_51cf9c2f6thrust24THRUST_300001_SM_1000_NS12placeholders2_1E
	.align		8
        /*0108*/ 	.dword	_ZN34_INTERNAL_0ee01cd7_4_k_cu_51cf9c2f6thrust24THRUST_300001_SM_1000_NS12placeholders2_2E
	.align		8
        /*0110*/ 	.dword	_ZN34_INTERNAL_0ee01cd7_4_k_cu_51cf9c2f6thrust24THRUST_300001_SM_1000_NS12placeholders2_3E
	.align		8
        /*0118*/ 	.dword	_ZN34_INTERNAL_0ee01cd7_4_k_cu_51cf9c2f6thrust24THRUST_300001_SM_1000_NS12placeholders2_4E
	.align		8
        /*0120*/ 	.dword	_ZN34_INTERNAL_0ee01cd7_4_k_cu_51cf9c2f6thrust24THRUST_300001_SM_1000_NS12placeholders2_5E
	.align		8
        /*0128*/ 	.dword	_ZN34_INTERNAL_0ee01cd7_4_k_cu_51cf9c2f6thrust24THRUST_300001_SM_1000_NS12placeholders2_6E
	.align		8
        /*0130*/ 	.dword	_ZN34_INTERNAL_0ee01cd7_4_k_cu_51cf9c2f6thrust24THRUST_300001_SM_1000_NS12placeholders2_7E
	.align		8
        /*0138*/ 	.dword	_ZN34_INTERNAL_0ee01cd7_4_k_cu_51cf9c2f6thrust24THRUST_300001_SM_1000_NS12placeholders2_8E
	.align		8
        /*0140*/ 	.dword	_ZN34_INTERNAL_0ee01cd7_4_k_cu_51cf9c2f6thrust24THRUST_300001_SM_1000_NS12placeholders2_9E
	.align		8
        /*0148*/ 	.dword	_ZN34_INTERNAL_0ee01cd7_4_k_cu_51cf9c2f6thrust24THRUST_300001_SM_1000_NS12placeholders3_10E
	.align		8
        /*0150*/ 	.dword	_ZN34_INTERNAL_0ee01cd7_4_k_cu_51cf9c2f6thrust24THRUST_300001_SM_1000_NS3seqE


//--------------------- .text._ZN3cub18CUB_300001_SM_10006detail11EmptyKernelIvEEvv --------------------------
	.section	.text._ZN3cub18CUB_300001_SM_10006detail11EmptyKernelIvEEvv,"ax",@progbits
	.align	128
        .global         _ZN3cub18CUB_300001_SM_10006detail11EmptyKernelIvEEvv
        .type           _ZN3cub18CUB_300001_SM_10006detail11EmptyKernelIvEEvv,@function
        .size           _ZN3cub18CUB_300001_SM_10006detail11EmptyKernelIvEEvv,(.L_x_10 - _ZN3cub18CUB_300001_SM_10006detail11EmptyKernelIvEEvv)
        .other          _ZN3cub18CUB_300001_SM_10006detail11EmptyKernelIvEEvv,@"STO_CUDA_ENTRY STV_DEFAULT"
_ZN3cub18CUB_300001_SM_10006detail11EmptyKernelIvEEvv:
.text._ZN3cub18CUB_300001_SM_10006detail11EmptyKernelIvEEvv:
[----:B------:R-:W-:Y:S01]  /*0000*/  LDC R1, c[0x0][0x37c] ;  /* 0x0000df00ff017b82 */ /* 0x000fe20000000800 */
[----:B------:R-:W-:Y:S05]  /*0010*/  EXIT ;  /* 0x000000000000794d */ /* 0x000fea0003800000 */
.L_x_0:
[----:B------:R-:W-:-:S00]  /*0020*/  BRA `(.L_x_0) ;  /* 0xfffffffc00fc7947 */ /* 0x000fc0000383ffff */
[----:B------:R-:W-:-:S00]  /*0030*/  NOP ;  /* 0x0000000000007918 */ /* 0x000fc00000000000 */
        /* <DEDUP_REMOVED lines=12> */
.L_x_10:


//--------------------- .text._Z27convolution_2D_basic_kernelPfS_S_iii --------------------------
	.section	.text._Z27convolution_2D_basic_kernelPfS_S_iii,"ax",@progbits
	.align	128
        .global         _Z27convolution_2D_basic_kernelPfS_S_iii
        .type           _Z27convolution_2D_basic_kernelPfS_S_iii,@function
        .size           _Z27convolution_2D_basic_kernelPfS_S_iii,(.L_x_11 - _Z27convolution_2D_basic_kernelPfS_S_iii)
        .other          _Z27convolution_2D_basic_kernelPfS_S_iii,@"STO_CUDA_ENTRY STV_DEFAULT"
_Z27convolution_2D_basic_kernelPfS_S_iii:
.text._Z27convolution_2D_basic_kernelPfS_S_iii:
[----:B------:R-:W-:Y:S01]  /*0000*/  LDC R1, c[0x0][0x37c] ;  /* 0x0000df00ff017b82 */ /* 0x000fe20000000800 */
[----:B------:R-:W0:Y:S01]  /*0010*/  S2R R0, SR_TID.Y ;  /* 0x0000000000007919 */ /* 0x000e220000002200 */
[----:B------:R-:W1:Y:S06]  /*0020*/  LDCU UR6, c[0x0][0x398] ;  /* 0x00007300ff0677ac */ /* 0x000e6c0008000800 */
[----:B------:R-:W0:Y:S01]  /*0030*/  S2UR UR4, SR_CTAID.X ;  /* 0x00000000000479c3 */ /* 0x000e220000002500 */
[----:B------:R-:W-:Y:S01]  /*0040*/  IMAD.MOV.U32 R4, RZ, RZ, RZ ;  /* 0x000000ffff047224 */ /* 0x000fe200078e00ff */
[----:B------:R-:W2:Y:S06]  /*0050*/  LDCU.64 UR8, c[0x0][0x358] ;  /* 0x00006b00ff0877ac */ /* 0x000eac0008000a00 */
[----:B------:R-:W0:Y:S08]  /*0060*/  LDC R5, c[0x0][0x364] ;  /* 0x0000d900ff057b82 */ /* 0x000e300000000800 */
[----:B------:R-:W3:Y:S01]  /*0070*/  S2UR UR5, SR_CTAID.Y ;  /* 0x00000000000579c3 */ /* 0x000ee20000002600 */
[----:B-1----:R-:W-:Y:S01]  /*0080*/  UISETP.GE.AND UP0, UPT, UR6, URZ, UPT ;  /* 0x000000ff0600728c */ /* 0x002fe2000bf06270 */
[----:B0-----:R-:W-:-:S02]  /*0090*/  IMAD R6, R5, UR4, R0 ;  /* 0x0000000405067c24 */ /* 0x001fc4000f8e0200 */
[----:B---3--:R-:W-:-:S06]  /*00a0*/  IMAD R5, R5, UR5, R0 ;  /* 0x0000000505057c24 */ /* 0x008fcc000f8e0200 */
[----:B--2---:R-:W-:Y:S05]  /*00b0*/  BRA.U !UP0, `(.L_x_1) ;  /* 0x0000000d08bc7547 */ /* 0x004fea000b800000 */
[----:B------:R-:W-:Y:S02]  /*00c0*/  VIADD R3, R6, -UR6 ;  /* 0x8000000606037c36 */ /* 0x000fe40008000000 */
[----:B------:R-:W-:Y:S02]  /*00d0*/  HFMA2 R2, -RZ, RZ, 0, 0 ;  /* 0x00000000ff027431 */ /* 0x000fe400000001ff */
[----:B------:R-:W-:Y:S01]  /*00e0*/  IMAD.MOV.U32 R4, RZ, RZ, RZ ;  /* 0x000000ffff047224 */ /* 0x000fe200078e00ff */
[----:B------:R-:W-:Y:S01]  /*00f0*/  USHF.L.U32 UR5, UR6, 0x1, URZ ;  /* 0x0000000106057899 */ /* 0x000fe200080006ff */
[----:B------:R-:W-:-:S11]  /*0100*/  SHF.R.S32.HI R0, RZ, 0x1f, R3 ;  /* 0x0000001fff007819 */ /* 0x000fd60000011403 */
.L_x_8:
[----:B------:R-:W0:Y:S01]  /*0110*/  LDC.64 R8, c[0x0][0x398] ;  /* 0x0000e600ff087b82 */ /* 0x000e220000000a00 */
[----:B------:R-:W1:Y:S01]  /*0120*/  LDCU UR4, c[0x0][0x3a0] ;  /* 0x00007400ff0477ac */ /* 0x000e620008000800 */
[----:B------:R-:W-:Y:S01]  /*0130*/  IMAD.MOV.U32 R22, RZ, RZ, RZ ;  /* 0x000000ffff167224 */ /* 0x000fe200078e00ff */
[----:B------:R-:W-:Y:S01]  /*0140*/  UISETP.GE.AND UP0, UPT, UR5, 0x7, UPT ;  /* 0x000000070500788c */ /* 0x000fe2000bf06270 */
[----:B0-----:R-:W-:-:S04]  /*0150*/  IADD3 R8, PT, PT, R2, -R8, R5 ;  /* 0x8000000802087210 */ /* 0x001fc80007ffe005 */
[----:B-1----:R-:W-:-:S04]  /*0160*/  ISETP.GE.AND P0, PT, R8, UR4, PT ;  /* 0x0000000408007c0c */ /* 0x002fc8000bf06270 */
[C---:B------:R-:W-:Y:S01]  /*0170*/  ISETP.GT.AND P0, PT, R8.reuse, -0x1, !P0 ;  /* 0xffffffff0800780c */ /* 0x040fe20004704270 */
[----:B------:R-:W-:Y:S01]  /*0180*/  IMAD R8, R8, R9, RZ ;  /* 0x0000000908087224 */ /* 0x000fe200078e02ff */
[----:B------:R-:W-:Y:S11]  /*0190*/  BRA.U !UP0, `(.L_x_2) ;  /* 0x0000000508c87547 */ /* 0x000ff6000b800000 */
[----:B------:R-:W-:Y:S01]  /*01a0*/  UISETP.LT.AND UP0, UPT, URZ, UR5, UPT ;  /* 0x00000005ff00728c */ /* 0x000fe2000bf01270 */
[C-C-:B------:R-:W-:Y:S01]  /*01b0*/  IMAD R10, R9.reuse, 0x7, R2.reuse ;  /* 0x00000007090a7824 */ /* 0x140fe200078e0202 */
[C---:B------:R-:W-:Y:S01]  /*01c0*/  LEA R22, R9.reuse, R2, 0x1 ;  /* 0x0000000209167211 */ /* 0x040fe200078e08ff */
[C-C-:B------:R-:W-:Y:S01]  /*01d0*/  IMAD R12, R9.reuse, 0x6, R2.reuse ;  /* 0x00000006090c7824 */ /* 0x140fe200078e0202 */
[----:B------:R-:W-:Y:S01]  /*01e0*/  USEL UR4, URZ, UR5, !UP0 ;  /* 0x00000005ff047287 */ /* 0x000fe2000c000000 */
[C---:B------:R-:W-:Y:S01]  /*01f0*/  IMAD R11, R9.reuse, 0x5, R2 ;  /* 0x00000005090b7824 */ /* 0x040fe200078e0202 */
[----:B------:R-:W-:Y:S01]  /*0200*/  SHF.R.S32.HI R21, RZ, 0x1f, R8 ;  /* 0x0000001fff157819 */ /* 0x000fe20000011408 */
[C-C-:B------:R-:W-:Y:S01]  /*0210*/  IMAD R13, R9.reuse, 0x4, R2.reuse ;  /* 0x00000004090d7824 */ /* 0x140fe200078e0202 */
[----:B------:R-:W-:Y:S01]  /*0220*/  UIADD3 UR4, UPT, UPT, UR4, 0x1, URZ ;  /* 0x0000000104047890 */ /* 0x000fe2000fffe0ff */
[----:B------:R-:W-:Y:S01]  /*0230*/  IMAD R20, R9, 0x3, R2 ;  /* 0x0000000309147824 */ /* 0x000fe200078e0202 */
[----:B------:R-:W-:Y:S01]  /*0240*/  MOV R28, R3 ;  /* 0x00000003001c7202 */ /* 0x000fe20000000f00 */
[----:B------:R-:W-:Y:S01]  /*0250*/  IMAD.IADD R24, R2, 0x1, R9 ;  /* 0x0000000102187824 */ /* 0x000fe200078e0209 */
[----:B------:R-:W-:Y:S01]  /*0260*/  ULOP3.LUT UR4, UR4, 0x7ffffff8, URZ, 0xc0, !UPT ;  /* 0x7ffffff804047892 */ /* 0x000fe2000f8ec0ff */
[----:B------:R-:W-:Y:S01]  /*0270*/  IMAD.IADD R7, R3, 0x1, R8 ;  /* 0x0000000103077824 */ /* 0x000fe200078e0208 */
[----:B------:R-:W0:Y:S01]  /*0280*/  LDCU.64 UR12, c[0x0][0x380] ;  /* 0x00007000ff0c77ac */ /* 0x000e220008000a00 */
[----:B------:R-:W-:Y:S01]  /*0290*/  IMAD.MOV.U32 R26, RZ, RZ, R2 ;  /* 0x000000ffff1a7224 */ /* 0x000fe200078e0002 */
[----:B------:R-:W-:Y:S01]  /*02a0*/  UIADD3 UR4, UPT, UPT, -UR4, URZ, URZ ;  /* 0x000000ff04047290 */ /* 0x000fe2000fffe1ff */
[----:B------:R-:W-:-:S11]  /*02b0*/  UMOV UR6, 0x3 ;  /* 0x0000000300067882 */ /* 0x000fd60000000000 */
.L_x_3:
[----:B------:R-:W1:Y:S08]  /*02c0*/  LDC R9, c[0x0][0x39c] ;  /* 0x0000e700ff097b82 */ /* 0x000e700000000800 */
[----:B------:R-:W2:Y:S08]  /*02d0*/  LDC.64 R14, c[0x0][0x380] ;  /* 0x0000e000ff0e7b82 */ /* 0x000eb00000000a00 */
[----:B------:R-:W3:Y:S01]  /*02e0*/  LDC.64 R16, c[0x0][0x388] ;  /* 0x0000e200ff107b82 */ /* 0x000ee20000000a00 */
[----:B-1----:R-:W-:-:S04]  /*02f0*/  ISETP.GE.AND P3, PT, R28, R9, PT ;  /* 0x000000091c00720c */ /* 0x002fc80003f66270 */
[----:B------:R-:W-:-:S04]  /*0300*/  ISETP.GT.AND P3, PT, R28, -0x1, !P3 ;  /* 0xffffffff1c00780c */ /* 0x000fc80005f64270 */
[----:B------:R-:W-:-:S13]  /*0310*/  PLOP3.LUT P3, PT, P0, P3, PT, 0x80, 0x8 ;  /* 0x000000000008781c */ /* 0x000fda0000767070 */
[----:B--2---:R-:W-:-:S04]  /*0320*/  @P3 IMAD.WIDE R14, R7, 0x4, R14 ;  /* 0x00000004070e3825 */ /* 0x004fc800078e020e */
[----:B---3--:R-:W-:Y:S02]  /*0330*/  @P3 IMAD.WIDE R16, R26, 0x4, R16 ;  /* 0x000000041a103825 */ /* 0x008fe400078e0210 */
[----:B------:R-:W2:Y:S04]  /*0340*/  @P3 LDG.E R14, desc[UR8][R14.64] ;  /* 0x000000080e0e3981 */ /* 0x000ea8000c1e1900 */
[----:B------:R1:W2:Y:S01]  /*0350*/  @P3 LDG.E R23, desc[UR8][R16.64] ;  /* 0x0000000810173981 */ /* 0x0002a2000c1e1900 */
[----:B------:R-:W-:-:S05]  /*0360*/  VIADD R18, R28, 0x1 ;  /* 0x000000011c127836 */ /* 0x000fca0000000000 */
[----:B------:R-:W-:-:S04]  /*0370*/  ISETP.GE.AND P1, PT, R18, R9, PT ;  /* 0x000000091200720c */ /* 0x000fc80003f26270 */
[----:B------:R-:W-:-:S04]  /*0380*/  ISETP.GT.AND P1, PT, R18, -0x1, !P1 ;  /* 0xffffffff1200780c */ /* 0x000fc80004f24270 */
[----:B------:R-:W-:Y:S02]  /*0390*/  PLOP3.LUT P1, PT, P0, P1, PT, 0x80, 0x8 ;  /* 0x000000000008781c */ /* 0x000fe40000723070 */
[----:B------:R-:W-:-:S04]  /*03a0*/  IADD3 R19, PT, PT, R28, 0x2, RZ ;  /* 0x000000021c137810 */ /* 0x000fc80007ffe0ff */
[----:B------:R-:W-:-:S04]  /*03b0*/  ISETP.GE.AND P2, PT, R19, R9, PT ;  /* 0x000000091300720c */ /* 0x000fc80003f46270 */
[----:B------:R-:W-:-:S03]  /*03c0*/  ISETP.GT.AND P2, PT, R19, -0x1, !P2 ;  /* 0xffffffff1300780c */ /* 0x000fc60005744270 */
[----:B------:R-:W3:Y:S01]  /*03d0*/  @P1 LDC.64 R18, c[0x0][0x388] ;  /* 0x0000e200ff121b82 */ /* 0x000ee20000000a00 */
[----:B------:R-:W-:-:S04]  /*03e0*/  UIADD3 UR7, UPT, UPT, UR6, -0x3, URZ ;  /* 0xfffffffd06077890 */ /* 0x000fc8000fffe0ff */
[----:B------:R-:W-:Y:S01]  /*03f0*/  USHF.R.S32.HI UR10, URZ, 0x1f, UR7 ;  /* 0x0000001fff0a7899 */ /* 0x000fe20008011407 */
[----:B------:R-:W-:-:S13]  /*0400*/  PLOP3.LUT P2, PT, P0, P2, PT, 0x80, 0x8 ;  /* 0x000000000008781c */ /* 0x000fda0000745070 */
[----:B-1----:R-:W1:Y:S01]  /*0410*/  @P2 LDC.64 R16, c[0x0][0x388] ;  /* 0x0000e200ff102b82 */ /* 0x002e620000000a00 */
[----:B---3--:R-:W-:-:S06]  /*0420*/  @P1 IMAD.WIDE R18, R24, 0x4, R18 ;  /* 0x0000000418121825 */ /* 0x008fcc00078e0212 */
[----:B------:R-:W3:Y:S01]  /*0430*/  @P1 LDG.E R19, desc[UR8][R18.64] ;  /* 0x0000000812131981 */ /* 0x000ee2000c1e1900 */
[----:B-1----:R-:W-:-:S05]  /*0440*/  @P2 IMAD.WIDE R16, R22, 0x4, R16 ;  /* 0x0000000416102825 */ /* 0x002fca00078e0210 */
[----:B------:R1:W4:Y:S01]  /*0450*/  @P2 LDG.E R25, desc[UR8][R16.64] ;  /* 0x0000000810192981 */ /* 0x000322000c1e1900 */
[----:B--2---:R-:W-:Y:S01]  /*0460*/  @P3 FFMA R4, R23, R14, R4 ;  /* 0x0000000e17043223 */ /* 0x004fe20000000004 */
[----:B------:R-:W-:-:S04]  /*0470*/  IADD3 R15, P3, P4, R8, UR7, R3 ;  /* 0x00000007080f7c10 */ /* 0x000fc8000fc7e003 */
[----:B------:R-:W-:Y:S02]  /*0480*/  IADD3.X R23, PT, PT, R21, UR10, R0, P3, P4 ;  /* 0x0000000a15177c10 */ /* 0x000fe40009fe8400 */
[----:B0-----:R-:W-:-:S04]  /*0490*/  LEA R14, P3, R15, UR12, 0x2 ;  /* 0x0000000c0f0e7c11 */ /* 0x001fc8000f8610ff */
[----:B------:R-:W-:-:S05]  /*04a0*/  LEA.HI.X R15, R15, UR13, R23, 0x2, P3 ;  /* 0x0000000d0f0f7c11 */ /* 0x000fca00098f1417 */
[----:B------:R-:W3:Y:S04]  /*04b0*/  @P1 LDG.E R23, desc[UR8][R14.64+0x4] ;  /* 0x000004080e171981 */ /* 0x000ee8000c1e1900 */
[----:B------:R-:W4:Y:S01]  /*04c0*/  @P2 LDG.E R27, desc[UR8][R14.64+0x8] ;  /* 0x000008080e1b2981 */ /* 0x000f22000c1e1900 */
[----:B------:R-:W-:-:S05]  /*04d0*/  VIADD R29, R28, 0x3 ;  /* 0x000000031c1d7836 */ /* 0x000fca0000000000 */
[----:B------:R-:W-:-:S04]  /*04e0*/  ISETP.GE.AND P3, PT, R29, R9, PT ;  /* 0x000000091d00720c */ /* 0x000fc80003f66270 */
[----:B------:R-:W-:-:S04]  /*04f0*/  ISETP.GT.AND P3, PT, R29, -0x1, !P3 ;  /* 0xffffffff1d00780c */ /* 0x000fc80005f64270 */
[----:B------:R-:W-:Y:S01]  /*0500*/  PLOP3.LUT P3, PT, P0, P3, PT, 0x80, 0x8 ;  /* 0x000000000008781c */ /* 0x000fe20000767070 */
[----:B------:R-:W-:-:S05]  /*0510*/  VIADD R29, R28, 0x4 ;  /* 0x000000041c1d7836 */ /* 0x000fca0000000000 */
[----:B------:R-:W-:-:S07]  /*0520*/  ISETP.GE.AND P4, PT, R29, R9, PT ;  /* 0x000000091d00720c */ /* 0x000fce0003f86270 */
[----:B-1----:R-:W0:Y:S01]  /*0530*/  @P3 LDC.64 R16, c[0x0][0x388] ;  /* 0x0000e200ff103b82 */ /* 0x002e220000000a00 */
[----:B------:R-:W-:-:S04]  /*0540*/  ISETP.GT.AND P4, PT, R29, -0x1, !P4 ;  /* 0xffffffff1d00780c */ /* 0x000fc80006784270 */
[----:B------:R-:W-:Y:S01]  /*0550*/  PLOP3.LUT P4, PT, P0, P4, PT, 0x80, 0x8 ;  /* 0x000000000008781c */ /* 0x000fe20000789070 */
[----:B0-----:R-:W-:-:S06]  /*0560*/  @P3 IMAD.WIDE R16, R20, 0x4, R16 ;  /* 0x0000000414103825 */ /* 0x001fcc00078e0210 */
[----:B------:R-:W2:Y:S01]  /*0570*/  @P3 LDG.E R17, desc[UR8][R16.64] ;  /* 0x0000000810113981 */ /* 0x000ea2000c1e1900 */
[----:B---3--:R-:W-:-:S05]  /*0580*/  @P1 FFMA R4, R19, R23, R4 ;  /* 0x0000001713041223 */ /* 0x008fca0000000004 */
[----:B------:R-:W0:Y:S01]  /*0590*/  @P4 LDC.64 R18, c[0x0][0x388] ;  /* 0x0000e200ff124b82 */ /* 0x000e220000000a00 */
[----:B------:R-:W2:Y:S01]  /*05a0*/  @P3 LDG.E R23, desc[UR8][R14.64+0xc] ;  /* 0x00000c080e173981 */ /* 0x000ea2000c1e1900 */
[----:B----4-:R-:W-:-:S03]  /*05b0*/  @P2 FFMA R4, R25, R27, R4 ;  /* 0x0000001b19042223 */ /* 0x010fc60000000004 */
[----:B------:R-:W3:Y:S01]  /*05c0*/  @P4 LDG.E R25, desc[UR8][R14.64+0x10] ;  /* 0x000010080e194981 */ /* 0x000ee2000c1e1900 */
[----:B0-----:R-:W-:-:S06]  /*05d0*/  @P4 IMAD.WIDE R18, R13, 0x4, R18 ;  /* 0x000000040d124825 */ /* 0x001fcc00078e0212 */
[----:B------:R-:W3:Y:S01]  /*05e0*/  @P4 LDG.E R19, desc[UR8][R18.64] ;  /* 0x0000000812134981 */ /* 0x000ee2000c1e1900 */
[----:B------:R-:W-:-:S04]  /*05f0*/  IADD3 R27, PT, PT, R28, 0x5, RZ ;  /* 0x000000051c1b7810 */ /* 0x000fc80007ffe0ff */
[----:B------:R-:W-:-:S04]  /*0600*/  ISETP.GE.AND P1, PT, R27, R9, PT ;  /* 0x000000091b00720c */ /* 0x000fc80003f26270 */
[----:B------:R-:W-:-:S04]  /*0610*/  ISETP.GT.AND P1, PT, R27, -0x1, !P1 ;  /* 0xffffffff1b00780c */ /* 0x000fc80004f24270 */
[----:B------:R-:W-:Y:S01]  /*0620*/  PLOP3.LUT P1, PT, P0, P1, PT, 0x80, 0x8 ;  /* 0x000000000008781c */ /* 0x000fe20000723070 */
[----:B------:R-:W-:-:S05]  /*0630*/  VIADD R27, R28, 0x6 ;  /* 0x000000061c1b7836 */ /* 0x000fca0000000000 */
[----:B------:R-:W-:-:S04]  /*0640*/  ISETP.GE.AND P2, PT, R27, R9, PT ;  /* 0x000000091b00720c */ /* 0x000fc80003f46270 */
[----:B------:R-:W-:-:S03]  /*0650*/  ISETP.GT.AND P2, PT, R27, -0x1, !P2 ;  /* 0xffffffff1b00780c */ /* 0x000fc60005744270 */
[----:B------:R-:W4:Y:S01]  /*0660*/  @P1 LDG.E R27, desc[UR8][R14.64+0x14] ;  /* 0x000014080e1b1981 */ /* 0x000f22000c1e1900 */
[----:B------:R-:W-:Y:S01]  /*0670*/  PLOP3.LUT P2, PT, P0, P2, PT, 0x80, 0x8 ;  /* 0x000000000008781c */ /* 0x000fe20000745070 */
[----:B--2---:R-:W-:Y:S02]  /*0680*/  @P3 FFMA R4, R17, R23, R4 ;  /* 0x0000001711043223 */ /* 0x004fe40000000004 */
[----:B------:R-:W0:Y:S01]  /*0690*/  @P1 LDC.64 R16, c[0x0][0x388] ;  /* 0x0000e200ff101b82 */ /* 0x000e220000000a00 */
[----:B------:R-:W-:-:S05]  /*06a0*/  VIADD R23, R28, 0x7 ;  /* 0x000000071c177836 */ /* 0x000fca0000000000 */
[----:B------:R-:W-:-:S04]  /*06b0*/  ISETP.GE.AND P3, PT, R23, R9, PT ;  /* 0x000000091700720c */ /* 0x000fc80003f66270 */
[----:B------:R-:W-:-:S04]  /*06c0*/  ISETP.GT.AND P3, PT, R23, -0x1, !P3 ;  /* 0xffffffff1700780c */ /* 0x000fc80005f64270 */
[----:B------:R-:W-:Y:S01]  /*06d0*/  PLOP3.LUT P3, PT, P0, P3, PT, 0x80, 0x8 ;  /* 0x000000000008781c */ /* 0x000fe20000767070 */
[----:B0-----:R-:W-:-:S04]  /*06e0*/  @P1 IMAD.WIDE R16, R11, 0x4, R16 ;  /* 0x000000040b101825 */ /* 0x001fc800078e0210 */
[----:B---3--:R-:W-:Y:S02]  /*06f0*/  @P4 FFMA R4, R19, R25, R4 ;  /* 0x0000001913044223 */ /* 0x008fe40000000004 */
[----:B------:R-:W0:Y:S01]  /*0700*/  @P2 LDC.64 R18, c[0x0][0x388] ;  /* 0x0000e200ff122b82 */ /* 0x000e220000000a00 */
[----:B------:R1:W4:Y:S04]  /*0710*/  @P1 LDG.E R23, desc[UR8][R16.64] ;  /* 0x0000000810171981 */ /* 0x000328000c1e1900 */
[----:B------:R-:W2:Y:S03]  /*0720*/  @P2 LDG.E R25, desc[UR8][R14.64+0x18] ;  /* 0x000018080e192981 */ /* 0x000ea6000c1e1900 */
[----:B-1----:R-:W1:Y:S01]  /*0730*/  @P3 LDC.64 R16, c[0x0][0x388] ;  /* 0x0000e200ff103b82 */ /* 0x002e620000000a00 */
[----:B0-----:R-:W-:-:S06]  /*0740*/  @P2 IMAD.WIDE R18, R12, 0x4, R18 ;  /* 0x000000040c122825 */ /* 0x001fcc00078e0212 */
[----:B------:R-:W2:Y:S01]  /*0750*/  @P2 LDG.E R19, desc[UR8][R18.64] ;  /* 0x0000000812132981 */ /* 0x000ea2000c1e1900 */
[----:B-1----:R-:W-:-:S03]  /*0760*/  @P3 IMAD.WIDE R16, R10, 0x4, R16 ;  /* 0x000000040a103825 */ /* 0x002fc600078e0210 */
[----:B------:R-:W3:Y:S04]  /*0770*/  @P3 LDG.E R18, desc[UR8][R14.64+0x1c] ;  /* 0x00001c080e123981 */ /* 0x000ee8000c1e1900 */
[----:B------:R-:W3:Y:S01]  /*0780*/  @P3 LDG.E R29, desc[UR8][R16.64] ;  /* 0x00000008101d3981 */ /* 0x000ee2000c1e1900 */
[----:B------:R-:W-:-:S04]  /*0790*/  UIADD3 UR4, UPT, UPT, UR4, 0x8, URZ ;  /* 0x0000000804047890 */ /* 0x000fc8000fffe0ff */
[----:B------:R-:W-:Y:S01]  /*07a0*/  UISETP.NE.AND UP0, UPT, UR4, URZ, UPT ;  /* 0x000000ff0400728c */ /* 0x000fe2000bf05270 */
[----:B------:R-:W-:Y:S01]  /*07b0*/  IADD3 R28, PT, PT, R28, 0x8, RZ ;  /* 0x000000081c1c7810 */ /* 0x000fe20007ffe0ff */
[C---:B------:R-:W-:Y:S01]  /*07c0*/  IMAD R26, R9.reuse, 0x8, R26 ;  /* 0x00000008091a7824 */ /* 0x040fe200078e021a */
[----:B------:R-:W-:Y:S01]  /*07d0*/  LEA R24, R9, R24, 0x3 ;  /* 0x0000001809187211 */ /* 0x000fe200078e18ff */
[----:B------:R-:W-:Y:S01]  /*07e0*/  VIADD R7, R7, 0x8 ;  /* 0x0000000807077836 */ /* 0x000fe20000000000 */
[C---:B------:R-:W-:Y:S01]  /*07f0*/  LEA R13, R9.reuse, R13, 0x3 ;  /* 0x0000000d090d7211 */ /* 0x040fe200078e18ff */
[C---:B------:R-:W-:Y:S01]  /*0800*/  IMAD R22, R9.reuse, 0x8, R22 ;  /* 0x0000000809167824 */ /* 0x040fe200078e0216 */
[C---:B------:R-:W-:Y:S01]  /*0810*/  LEA R10, R9.reuse, R10, 0x3 ;  /* 0x0000000a090a7211 */ /* 0x040fe200078e18ff */
[C---:B------:R-:W-:Y:S02]  /*0820*/  IMAD R20, R9.reuse, 0x8, R20 ;  /* 0x0000000809147824 */ /* 0x040fe400078e0214 */
[----:B------:R-:W-:-:S02]  /*0830*/  IMAD R11, R9, 0x8, R11 ;  /* 0x00000008090b7824 */ /* 0x000fc400078e020b */
[----:B------:R-:W-:Y:S01]  /*0840*/  IMAD R12, R9, 0x8, R12 ;  /* 0x00000008090c7824 */ /* 0x000fe200078e020c */
[----:B------:R-:W-:Y:S01]  /*0850*/  UIADD3 UR6, UPT, UPT, UR6, 0x8, URZ ;  /* 0x0000000806067890 */ /* 0x000fe2000fffe0ff */
[----:B----4-:R-:W-:-:S04]  /*0860*/  @P1 FFMA R4, R23, R27, R4 ;  /* 0x0000001b17041223 */ /* 0x010fc80000000004 */
[----:B--2---:R-:W-:-:S04]  /*0870*/  @P2 FFMA R4, R19, R25, R4 ;  /* 0x0000001913042223 */ /* 0x004fc80000000004 */
[----:B---3--:R-:W-:Y:S01]  /*0880*/  @P3 FFMA R4, R29, R18, R4 ;  /* 0x000000121d043223 */ /* 0x008fe20000000004 */
[----:B------:R-:W-:Y:S06]  /*0890*/  BRA.U UP0, `(.L_x_3) ;  /* 0xfffffff900887547 */ /* 0x000fec000b83ffff */
[----:B------:R-:W-:-:S04]  /*08a0*/  VIMNMX R22, PT, PT, RZ, UR5, !PT ;  /* 0x00000005ff167c48 */ /* 0x000fc8000ffe0100 */
[----:B------:R-:W-:-:S07]  /*08b0*/  LOP3.LUT R22, R22, 0x7ffffff8, RZ, 0xc0, !PT ;  /* 0x7ffffff816167812 */ /* 0x000fce00078ec0ff */
.L_x_2:
[----:B------:R-:W-:-:S04]  /*08c0*/  UISETP.LT.AND UP0, UPT, URZ, UR5, UPT ;  /* 0x00000005ff00728c */ /* 0x000fc8000bf01270 */
[----:B------:R-:W-:-:S04]  /*08d0*/  USEL UR10, URZ, UR5, !UP0 ;  /* 0x00000005ff0a7287 */ /* 0x000fc8000c000000 */
[----:B------:R-:W-:Y:S02]  /*08e0*/  ULOP3.LUT UR4, UR10, 0x6, URZ, 0xc0, !UPT ;  /* 0x000000060a047892 */ /* 0x000fe4000f8ec0ff */
[----:B------:R-:W-:Y:S02]  /*08f0*/  ULOP3.LUT UP1, URZ, UR10, 0x2, URZ, 0xc0, !UPT ;  /* 0x000000020aff7892 */ /* 0x000fe4000f82c0ff */
[----:B------:R-:W-:-:S09]  /*0900*/  UISETP.GE.U32.AND UP0, UPT, UR4, 0x3, UPT ;  /* 0x000000030400788c */ /* 0x000fd2000bf06070 */
[----:B------:R-:W-:Y:S05]  /*0910*/  BRA.U !UP0, `(.L_x_4) ;  /* 0x0000000108d47547 */ /* 0x000fea000b800000 */
[----:B------:R-:W-:Y:S01]  /*0920*/  IMAD.IADD R25, R3, 0x1, R22 ;  /* 0x0000000103197824 */ /* 0x000fe200078e0216 */
[----:B------:R-:W0:Y:S01]  /*0930*/  LDC.64 R20, c[0x0][0x380] ;  /* 0x0000e000ff147b82 */ /* 0x000e220000000a00 */
[----:B------:R-:W1:Y:S01]  /*0940*/  LDCU.64 UR6, c[0x0][0x380] ;  /* 0x00007000ff0677ac */ /* 0x000e620008000a00 */
[----:B------:R-:W-:Y:S01]  /*0950*/  SHF.R.S32.HI R23, RZ, 0x1f, R8 ;  /* 0x0000001fff177819 */ /* 0x000fe20000011408 */
[C---:B------:R-:W-:Y:S01]  /*0960*/  VIADD R10, R25.reuse, 0x1 ;  /* 0x00000001190a7836 */ /* 0x040fe20000000000 */
[C---:B------:R-:W-:Y:S02]  /*0970*/  IADD3 R12, PT, PT, R25.reuse, 0x2, RZ ;  /* 0x00000002190c7810 */ /* 0x040fe40007ffe0ff */
[-C--:B------:R-:W-:Y:S02]  /*0980*/  ISETP.GE.AND P4, PT, R25, R9.reuse, PT ;  /* 0x000000091900720c */ /* 0x080fe40003f86270 */
[-C--:B------:R-:W-:Y:S02]  /*0990*/  ISETP.GE.AND P1, PT, R10, R9.reuse, PT ;  /* 0x000000090a00720c */ /* 0x080fe40003f26270 */
[----:B------:R-:W-:-:S02]  /*09a0*/  ISETP.GE.AND P2, PT, R12, R9, PT ;  /* 0x000000090c00720c */ /* 0x000fc40003f46270 */
[----:B------:R-:W-:Y:S01]  /*09b0*/  ISETP.GT.AND P1, PT, R10, -0x1, !P1 ;  /* 0xffffffff0a00780c */ /* 0x000fe20004f24270 */
[----:B------:R-:W-:Y:S01]  /*09c0*/  VIADD R10, R25, 0x3 ;  /* 0x00000003190a7836 */ /* 0x000fe20000000000 */
[----:B------:R-:W-:Y:S02]  /*09d0*/  ISETP.GT.AND P2, PT, R12, -0x1, !P2 ;  /* 0xffffffff0c00780c */ /* 0x000fe40005744270 */
[----:B------:R-:W-:Y:S02]  /*09e0*/  PLOP3.LUT P1, PT, P0, P1, PT, 0x80, 0x8 ;  /* 0x000000000008781c */ /* 0x000fe40000723070 */
[C---:B------:R-:W-:Y:S02]  /*09f0*/  ISETP.GE.AND P3, PT, R10.reuse, R9, PT ;  /* 0x000000090a00720c */ /* 0x040fe40003f66270 */
[----:B------:R-:W-:Y:S02]  /*0a00*/  PLOP3.LUT P2, PT, P0, P2, PT, 0x80, 0x8 ;  /* 0x000000000008781c */ /* 0x000fe40000745070 */
[----:B------:R-:W-:-:S02]  /*0a10*/  ISETP.GT.AND P3, PT, R10, -0x1, !P3 ;  /* 0xffffffff0a00780c */ /* 0x000fc40005f64270 */
[----:B------:R-:W2:Y:S01]  /*0a20*/  LDC.64 R10, c[0x0][0x388] ;  /* 0x0000e200ff0a7b82 */ /* 0x000ea20000000a00 */
[----:B------:R-:W-:Y:S02]  /*0a30*/  ISETP.GT.AND P4, PT, R25, -0x1, !P4 ;  /* 0xffffffff1900780c */ /* 0x000fe40006784270 */
[----:B------:R-:W-:Y:S02]  /*0a40*/  PLOP3.LUT P3, PT, P0, P3, PT, 0x80, 0x8 ;  /* 0x000000000008781c */ /* 0x000fe40000767070 */
[----:B------:R-:W-:Y:S01]  /*0a50*/  PLOP3.LUT P4, PT, P0, P4, PT, 0x80, 0x8 ;  /* 0x000000000008781c */ /* 0x000fe20000789070 */
[----:B------:R-:W-:Y:S01]  /*0a60*/  @P1 IMAD R7, R22, R9, R9 ;  /* 0x0000000916071224 */ /* 0x000fe200078e0209 */
[----:B------:R-:W-:Y:S01]  /*0a70*/  IADD3 R15, P5, P6, R8, R22, R3 ;  /* 0x00000016080f7210 */ /* 0x000fe20007ebe003 */
[----:B------:R-:W3:Y:S03]  /*0a80*/  @P1 LDC.64 R18, c[0x0][0x388] ;  /* 0x0000e200ff121b82 */ /* 0x000ee60000000a00 */
[----:B------:R-:W-:-:S02]  /*0a90*/  IADD3.X R24, PT, PT, R23, RZ, R0, P5, P6 ;  /* 0x000000ff17187210 */ /* 0x000fc40002fec400 */
[----:B------:R-:W-:Y:S02]  /*0aa0*/  @P1 IADD3 R7, PT, PT, R7, R2, RZ ;  /* 0x0000000207071210 */ /* 0x000fe40007ffe0ff */
[C---:B-1----:R-:W-:Y:S01]  /*0ab0*/  LEA R14, P5, R15.reuse, UR6, 0x2 ;  /* 0x000000060f0e7c11 */ /* 0x042fe2000f8a10ff */
[----:B------:R-:W1:Y:S02]  /*0ac0*/  @P2 LDC.64 R16, c[0x0][0x388] ;  /* 0x0000e200ff102b82 */ /* 0x000e640000000a00 */
[----:B------:R-:W-:Y:S01]  /*0ad0*/  @P4 IMAD R23, R22, R9, R2 ;  /* 0x0000000916174224 */ /* 0x000fe200078e0202 */
[----:B------:R-:W-:Y:S01]  /*0ae0*/  LEA.HI.X R15, R15, UR7, R24, 0x2, P5 ;  /* 0x000000070f0f7c11 */ /* 0x000fe2000a8f1418 */
[----:B------:R-:W-:-:S04]  /*0af0*/  @P4 IMAD.IADD R25, R8, 0x1, R25 ;  /* 0x0000000108194824 */ /* 0x000fc800078e0219 */
[----:B------:R-:W4:Y:S01]  /*0b00*/  @P3 LDC.64 R12, c[0x0][0x388] ;  /* 0x0000e200ff0c3b82 */ /* 0x000f220000000a00 */
[----:B--2---:R-:W-:-:S04]  /*0b10*/  @P4 IMAD.WIDE R10, R23, 0x4, R10 ;  /* 0x00000004170a4825 */ /* 0x004fc800078e020a */
[----:B------:R-:W-:Y:S02]  /*0b20*/  @P2 VIADD R23, R22, 0x2 ;  /* 0x0000000216172836 */ /* 0x000fe40000000000 */
[----:B0-----:R-:W-:Y:S01]  /*0b30*/  @P4 IMAD.WIDE R20, R25, 0x4, R20 ;  /* 0x0000000419144825 */ /* 0x001fe200078e0214 */
[----:B------:R-:W2:Y:S03]  /*0b40*/  @P4 LDG.E R11, desc[UR8][R10.64] ;  /* 0x000000080a0b4981 */ /* 0x000ea6000c1e1900 */
[----:B---3--:R-:W-:Y:S02]  /*0b50*/  @P1 IMAD.WIDE R18, R7, 0x4, R18 ;  /* 0x0000000407121825 */ /* 0x008fe400078e0212 */
[----:B------:R-:W2:Y:S02]  /*0b60*/  @P4 LDG.E R20, desc[UR8][R20.64] ;  /* 0x0000000814144981 */ /* 0x000ea4000c1e1900 */
[----:B------:R-:W-:-:S02]  /*0b70*/  @P2 IMAD R23, R23, R9, R2 ;  /* 0x0000000917172224 */ /* 0x000fc400078e0202 */
[----:B------:R-:W-:Y:S01]  /*0b80*/  @P3 VIADD R7, R22, 0x3 ;  /* 0x0000000316073836 */ /* 0x000fe20000000000 */
[----:B------:R-:W3:Y:S01]  /*0b90*/  @P1 LDG.E R19, desc[UR8][R18.64] ;  /* 0x0000000812131981 */ /* 0x000ee2000c1e1900 */
[----:B-1----:R-:W-:-:S03]  /*0ba0*/  @P2 IMAD.WIDE R16, R23, 0x4, R16 ;  /* 0x0000000417102825 */ /* 0x002fc600078e0210 */
[----:B------:R-:W5:Y:S01]  /*0bb0*/  @P3 LDG.E R10, desc[UR8][R14.64+0xc] ;  /* 0x00000c080e0a3981 */ /* 0x000f62000c1e1900 */
[----:B------:R-:W-:-:S03]  /*0bc0*/  @P3 IMAD R23, R7, R9, R2 ;  /* 0x0000000907173224 */ /* 0x000fc600078e0202 */
[----:B------:R-:W3:Y:S01]  /*0bd0*/  @P1 LDG.E R7, desc[UR8][R14.64+0x4] ;  /* 0x000004080e071981 */ /* 0x000ee2000c1e1900 */
[----:B----4-:R-:W-:-:S03]  /*0be0*/  @P3 IMAD.WIDE R12, R23, 0x4, R12 ;  /* 0x00000004170c3825 */ /* 0x010fc600078e020c */
[----:B------:R-:W4:Y:S04]  /*0bf0*/  @P2 LDG.E R17, desc[UR8][R16.64] ;  /* 0x0000000810112981 */ /* 0x000f28000c1e1900 */
[----:B------:R-:W4:Y:S04]  /*0c00*/  @P2 LDG.E R23, desc[UR8][R14.64+0x8] ;  /* 0x000008080e172981 */ /* 0x000f28000c1e1900 */
[----:B------:R-:W5:Y:S01]  /*0c10*/  @P3 LDG.E R13, desc[UR8][R12.64] ;  /* 0x000000080c0d3981 */ /* 0x000f62000c1e1900 */
[----:B------:R-:W-:Y:S01]  /*0c20*/  IADD3 R22, PT, PT, R22, 0x4, RZ ;  /* 0x0000000416167810 */ /* 0x000fe20007ffe0ff */
[----:B--2---:R-:W-:-:S04]  /*0c30*/  @P4 FFMA R4, R11, R20, R4 ;  /* 0x000000140b044223 */ /* 0x004fc80000000004 */
[----:B---3--:R-:W-:-:S04]  /*0c40*/  @P1 FFMA R4, R19, R7, R4 ;  /* 0x0000000713041223 */ /* 0x008fc80000000004 */
[----:B----4-:R-:W-:-:S04]  /*0c50*/  @P2 FFMA R4, R17, R23, R4 ;  /* 0x0000001711042223 */ /* 0x010fc80000000004 */
[----:B-----5:R-:W-:-:S07]  /*0c60*/  @P3 FFMA R4, R13, R10, R4 ;  /* 0x0000000a0d043223 */ /* 0x020fce0000000004 */
.L_x_4:
[----:B------:R-:W-:Y:S05]  /*0c70*/  BRA.U !UP1, `(.L_x_5) ;  /* 0x0000000109807547 */ /* 0x000fea000b800000 */
[----:B------:R-:W-:Y:S01]  /*0c80*/  IMAD.IADD R19, R3, 0x1, R22 ;  /* 0x0000000103137824 */ /* 0x000fe200078e0216 */
[----:B------:R-:W0:Y:S03]  /*0c90*/  LDC.64 R14, c[0x0][0x388] ;  /* 0x0000e200ff0e7b82 */ /* 0x000e260000000a00 */
[C---:B------:R-:W-:Y:S01]  /*0ca0*/  VIADD R10, R19.reuse, 0x1 ;  /* 0x00000001130a7836 */ /* 0x040fe20000000000 */
[----:B------:R-:W-:-:S04]  /*0cb0*/  ISETP.GE.AND P2, PT, R19, R9, PT ;  /* 0x000000091300720c */ /* 0x000fc80003f46270 */
[C---:B------:R-:W-:Y:S01]  /*0cc0*/  ISETP.GE.AND P1, PT, R10.reuse, R9, PT ;  /* 0x000000090a00720c */ /* 0x040fe20003f26270 */
[----:B------:R-:W1:Y:S01]  /*0cd0*/  LDC.64 R16, c[0x0][0x380] ;  /* 0x0000e000ff107b82 */ /* 0x000e620000000a00 */
[----:B------:R-:W-:Y:S02]  /*0ce0*/  ISETP.GT.AND P2, PT, R19, -0x1, !P2 ;  /* 0xffffffff1300780c */ /* 0x000fe40005744270 */
[----:B------:R-:W-:Y:S02]  /*0cf0*/  ISETP.GT.AND P1, PT, R10, -0x1, !P1 ;  /* 0xffffffff0a00780c */ /* 0x000fe40004f24270 */
[----:B------:R-:W-:Y:S02]  /*0d00*/  PLOP3.LUT P2, PT, P0, P2, PT, 0x80, 0x8 ;  /* 0x000000000008781c */ /* 0x000fe40000745070 */
[----:B------:R-:W-:-:S11]  /*0d10*/  PLOP3.LUT P1, PT, P0, P1, PT, 0x80, 0x8 ;  /* 0x000000000008781c */ /* 0x000fd60000723070 */
[----:B------:R-:W-:Y:S01]  /*0d20*/  @P2 IADD3 R19, PT, PT, R8, R19, RZ ;  /* 0x0000001308132210 */ /* 0x000fe20007ffe0ff */
[CC--:B------:R-:W-:Y:S01]  /*0d30*/  @P2 IMAD R23, R22.reuse, R9.reuse, R2 ;  /* 0x0000000916172224 */ /* 0x0c0fe200078e0202 */
[----:B------:R-:W2:Y:S01]  /*0d40*/  @P1 LDC.64 R10, c[0x0][0x380] ;  /* 0x0000e000ff0a1b82 */ /* 0x000ea20000000a00 */
[----:B------:R-:W-:Y:S01]  /*0d50*/  @P1 SHF.R.S32.HI R18, RZ, 0x1f, R8 ;  /* 0x0000001fff121819 */ /* 0x000fe20000011408 */
[----:B------:R-:W-:Y:S01]  /*0d60*/  @P1 IMAD R25, R22, R9, R9 ;  /* 0x0000000916191224 */ /* 0x000fe200078e0209 */
[----:B------:R-:W-:Y:S01]  /*0d70*/  @P1 SHF.R.S32.HI R21, RZ, 0x1f, R22 ;  /* 0x0000001fff151819 */ /* 0x000fe20000011416 */
[----:B0-----:R-:W-:Y:S01]  /*0d80*/  @P2 IMAD.WIDE R14, R23, 0x4, R14 ;  /* 0x00000004170e2825 */ /* 0x001fe200078e020e */
[----:B------:R-:W-:-:S03]  /*0d90*/  @P1 IADD3 R7, P3, P4, R8, R22, R3 ;  /* 0x0000001608071210 */ /* 0x000fc60007c7e003 */
[----:B------:R-:W0:Y:S01]  /*0da0*/  @P1 LDC.64 R12, c[0x0][0x388] ;  /* 0x0000e200ff0c1b82 */ /* 0x000e220000000a00 */
[----:B------:R-:W-:Y:S01]  /*0db0*/  @P1 IADD3.X R18, PT, PT, R18, R21, R0, P3, P4 ;  /* 0x0000001512121210 */ /* 0x000fe20001fe8400 */
[----:B------:R-:W-:Y:S01]  /*0dc0*/  @P1 IMAD.IADD R25, R25, 0x1, R2 ;  /* 0x0000000119191824 */ /* 0x000fe200078e0202 */
[----:B------:R-:W3:Y:S01]  /*0dd0*/  @P2 LDG.E R15, desc[UR8][R14.64] ;  /* 0x000000080e0f2981 */ /* 0x000ee2000c1e1900 */
[----:B-1----:R-:W-:-:S06]  /*0de0*/  @P2 IMAD.WIDE R16, R19, 0x4, R16 ;  /* 0x0000000413102825 */ /* 0x002fcc00078e0210 */
[----:B------:R-:W3:Y:S01]  /*0df0*/  @P2 LDG.E R17, desc[UR8][R16.64] ;  /* 0x0000000810112981 */ /* 0x000ee2000c1e1900 */
[----:B--2---:R-:W-:-:S04]  /*0e00*/  @P1 LEA R10, P3, R7, R10, 0x2 ;  /* 0x0000000a070a1211 */ /* 0x004fc800078610ff */
[----:B------:R-:W-:Y:S01]  /*0e10*/  @P1 LEA.HI.X R11, R7, R11, R18, 0x2, P3 ;  /* 0x0000000b070b1211 */ /* 0x000fe200018f1412 */
[----:B0-----:R-:W-:-:S05]  /*0e20*/  @P1 IMAD.WIDE R12, R25, 0x4, R12 ;  /* 0x00000004190c1825 */ /* 0x001fca00078e020c */
[----:B------:R-:W2:Y:S04]  /*0e30*/  @P1 LDG.E R11, desc[UR8][R10.64+0x4] ;  /* 0x000004080a0b1981 */ /* 0x000ea8000c1e1900 */
[----:B------:R-:W2:Y:S01]  /*0e40*/  @P1 LDG.E R13, desc[UR8][R12.64] ;  /* 0x000000080c0d1981 */ /* 0x000ea2000c1e1900 */
[----:B------:R-:W-:Y:S02]  /*0e50*/  VIADD R22, R22, 0x2 ;  /* 0x0000000216167836 */ /* 0x000fe40000000000 */
[----:B---3--:R-:W-:-:S04]  /*0e60*/  @P2 FFMA R4, R15, R17, R4 ;  /* 0x000000110f042223 */ /* 0x008fc80000000004 */
[----:B--2---:R-:W-:-:S07]  /*0e70*/  @P1 FFMA R4, R13, R11, R4 ;  /* 0x0000000b0d041223 */ /* 0x004fce0000000004 */
.L_x_5:
[----:B------:R-:W-:Y:S01]  /*0e80*/  IADD3 R7, PT, PT, R3, R22, RZ ;  /* 0x0000001603077210 */ /* 0x000fe20007ffe0ff */
[----:B------:R-:W-:Y:S03]  /*0e90*/  BSSY.RECONVERGENT B0, `(.L_x_6) ;  /* 0x000000e000007945 */ /* 0x000fe60003800200 */
[----:B------:R-:W-:-:S04]  /*0ea0*/  ISETP.GE.AND P1, PT, R7, R9, PT ;  /* 0x000000090700720c */ /* 0x000fc80003f26270 */
[----:B------:R-:W-:-:S04]  /*0eb0*/  ISETP.GT.AND P1, PT, R7, -0x1, !P1 ;  /* 0xffffffff0700780c */ /* 0x000fc80004f24270 */
[----:B------:R-:W-:-:S13]  /*0ec0*/  PLOP3.LUT P1, PT, P0, P1, PT, 0x80, 0x8 ;  /* 0x000000000008781c */ /* 0x000fda0000723070 */
[----:B------:R-:W-:Y:S05]  /*0ed0*/  @!P1 BRA `(.L_x_7) ;  /* 0x0000000000249947 */ /* 0x000fea0003800000 */
[----:B------:R-:W0:Y:S01]  /*0ee0*/  LDC.64 R12, c[0x0][0x388] ;  /* 0x0000e200ff0c7b82 */ /* 0x000e220000000a00 */
[----:B------:R-:W-:Y:S02]  /*0ef0*/  IMAD R9, R22, R9, R2 ;  /* 0x0000000916097224 */ /* 0x000fe400078e0202 */
[----:B------:R-:W-:-:S05]  /*0f00*/  IMAD.IADD R7, R8, 0x1, R7 ;  /* 0x0000000108077824 */ /* 0x000fca00078e0207 */
[----:B------:R-:W1:Y:S01]  /*0f10*/  LDC.64 R10, c[0x0][0x380] ;  /* 0x0000e000ff0a7b82 */ /* 0x000e620000000a00 */
[----:B0-----:R-:W-:-:S06]  /*0f20*/  IMAD.WIDE R8, R9, 0x4, R12 ;  /* 0x0000000409087825 */ /* 0x001fcc00078e020c */
[----:B------:R-:W2:Y:S01]  /*0f30*/  LDG.E R9, desc[UR8][R8.64] ;  /* 0x0000000808097981 */ /* 0x000ea2000c1e1900 */
[----:B-1----:R-:W-:-:S06]  /*0f40*/  IMAD.WIDE R10, R7, 0x4, R10 ;  /* 0x00000004070a7825 */ /* 0x002fcc00078e020a */
[----:B------:R-:W2:Y:S02]  /*0f50*/  LDG.E R10, desc[UR8][R10.64] ;  /* 0x000000080a0a7981 */ /* 0x000ea4000c1e1900 */
[----:B--2---:R-:W-:-:S07]  /*0f60*/  FFMA R4, R9, R10, R4 ;  /* 0x0000000a09047223 */ /* 0x004fce0000000004 */
.L_x_7:
[----:B------:R-:W-:Y:S05]  /*0f70*/  BSYNC.RECONVERGENT B0 ;  /* 0x0000000000007941 */ /* 0x000fea0003800200 */
.L_x_6:
[C---:B------:R-:W-:Y:S02]  /*0f80*/  ISETP.NE.AND P0, PT, R2.reuse, UR10, PT ;  /* 0x0000000a02007c0c */ /* 0x040fe4000bf05270 */
[----:B------:R-:W-:-:S11]  /*0f90*/  IADD3 R2, PT, PT, R2, 0x1, RZ ;  /* 0x0000000102027810 */ /* 0x000fd60007ffe0ff */
[----:B------:R-:W-:Y:S05]  /*0fa0*/  @P0 BRA `(.L_x_8) ;  /* 0xfffffff000580947 */ /* 0x000fea000383ffff */
.L_x_1:
[----:B------:R-:W0:Y:S01]  /*0fb0*/  LDC.64 R2, c[0x0][0x390] ;  /* 0x0000e400ff027b82 */ /* 0x000e220000000a00 */
[----:B------:R-:W1:Y:S02]  /*0fc0*/  LDCU UR4, c[0x0][0x39c] ;  /* 0x00007380ff0477ac */ /* 0x000e640008000800 */
[----:B-1----:R-:W-:-:S04]  /*0fd0*/  IMAD R5, R6, UR4, R5 ;  /* 0x0000000406057c24 */ /* 0x002fc8000f8e0205 */
[----:B0-----:R-:W-:-:S05]  /*0fe0*/  IMAD.WIDE R2, R5, 0x4, R2 ;  /* 0x0000000405027825 */ /* 0x001fca00078e0202 */
[----:B------:R-:W-:Y:S01]  /*0ff0*/  STG.E desc[UR8][R2.64], R4 ;  /* 0x0000000402007986 */ /* 0x000fe2000c101908 */
[----:B------:R-:W-:Y:S05]  /*1000*/  EXIT ;  /* 0x000000000000794d */ /* 0x000fea0003800000 */
.L_x_9:
        /* <DEDUP_REMOVED lines=15> */
.L_x_11:


//--------------------- .nv.shared.reserved.0     --------------------------
	.section	.nv.shared.reserved.0,"aw",@nobits
	.weak		__nv_reservedSMEM_offset_0_alias
	.size		__nv_reservedSMEM_offset_0_alias, 0, 64
	.other		__nv_reservedSMEM_offset_0_alias,@"STO_CUDA_RESERVED_SHARED STV_DEFAULT"
__nv_reservedSMEM_offset_0_alias:
	.zero		0
	.zero		64


//--------------------- .nv.global                --------------------------
	.section	.nv.global,"aw",@nobits
.nv.global:
	.type		_ZN34_INTERNAL_0ee01cd7_4_k_cu_51cf9c2f6thrust24THRUST_300001_SM_1000_NS3seqE,@object
	.size		_ZN34_INTERNAL_0ee01cd7_4_k_cu_51cf9c2f6thrust24THRUST_300001_SM_1000_NS3seqE,(_ZN34_INTERNAL_0ee01cd7_4_k_cu_51cf9c2f4cuda3std3__48in_placeE - _ZN34_INTERNAL_0ee01cd7_4_k_cu_51cf9c2f6thrust24THRUST_300001_SM_1000_NS3seqE)
_ZN34_INTERNAL_0ee01cd7_4_k_cu_51cf9c2f6thrust24THRUST_300001_SM_1000_NS3seqE:
	.zero		1
	.type		_ZN34_INTERNAL_0ee01cd7_4_k_cu_51cf9c2f4cuda3std3__48in_placeE,@object
	.size		_ZN34_INTERNAL_0ee01cd7_4_k_cu_51cf9c2f4cuda3std3__48in_placeE,(_ZN34_INTERNAL_0ee01cd7_4_k_cu_51cf9c2f4cuda3std6ranges3__45__cpo4sizeE - _ZN34_INTERNAL_0ee01cd7_4_k_cu_51cf9c2f4cuda3std3__48in_placeE)
_ZN34_INTERNAL_0ee01cd7_4_k_cu_51cf9c2f4cuda3std3__48in_placeE:
	.zero		1
	.type		_ZN34_INTERNAL_0ee01cd7_4_k_cu_51cf9c2f4cuda3std6ranges3__45__cpo4sizeE,@object
	.size		_ZN34_INTERNAL_0ee01cd7_4_k_cu_51cf9c2f4cuda3std6ranges3__45__cpo4sizeE,(_ZN34_INTERNAL_0ee01cd7_4_k_cu_51cf9c2f6thrust24THRUST_300001_SM_1000_NS12placeholders2_3E - _ZN34_INTERNAL_0ee01cd7_4_k_cu_51cf9c2f4cuda3std6ranges3__45__cpo4sizeE)
_ZN34_INTERNAL_0ee01cd7_4_k_cu_51cf9c2f4cuda3std6ranges3__45__cpo4sizeE:
	.zero		1
	.type		_ZN34_INTERNAL_0ee01cd7_4_k_cu_51cf9c2f6thrust24THRUST_300001_SM_1000_NS12placeholders2_3E,@object
	.size		_ZN34_INTERNAL_0ee01cd7_4_k_cu_51cf9c2f6thrust24THRUST_300001_SM_1000_NS12placeholders2_3E,(_ZN34_INTERNAL_0ee01cd7_4_k_cu_51cf9c2f4cuda3std3__45__cpo6cbeginE - _ZN34_INTERNAL_0ee01cd7_4_k_cu_51cf9c2f6thrust24THRUST_300001_SM_1000_NS12placeholders2_3E)
_ZN34_INTERNAL_0ee01cd7_4_k_cu_51cf9c2f6thrust24THRUST_300001_SM_1000_NS12placeholders2_3E:
	.zero		1
	.type		_ZN34_INTERNAL_0ee01cd7_4_k_cu_51cf9c2f4cuda3std3__45__cpo6cbeginE,@object
	.size		_ZN34_INTERNAL_0ee01cd7_4_k_cu_51cf9c2f4cuda3std3__45__cpo6cbeginE,(_ZN34_INTERNAL_0ee01cd7_4_k_cu_51cf9c2f4cuda3std6ranges3__45__cpo6cbeginE - _ZN34_INTERNAL_0ee01cd7_4_k_cu_51cf9c2f4cuda3std3__45__cpo6cbeginE)
_ZN34_INTERNAL_0ee01cd7_4_k_cu_51cf9c2f4cuda3std3__45__cpo6cbeginE:
	.zero		1
	.type		_ZN34_INTERNAL_0ee01cd7_4_k_cu_51cf9c2f4cuda3std6ranges3__45__cpo6cbeginE,@object
	.size		_ZN34_INTERNAL_0ee01cd7_4_k_cu_51cf9c2f4cuda3std6ranges3__45__cpo6cbeginE,(_ZN34_INTERNAL_0ee01cd7_4_k_cu_51cf9c2f6thrust24THRUST_300001_SM_1000_NS12placeholders2_7E - _ZN34_INTERNAL_0ee01cd7_4_k_cu_51cf9c2f4cuda3std6ranges3__45__cpo6cbeginE)
_ZN34_INTERNAL_0ee01cd7_4_k_cu_51cf9c2f4cuda3std6ranges3__45__cpo6cbeginE:
	.zero		1
	.type		_ZN34_INTERNAL_0ee01cd7_4_k_cu_51cf9c2f6thrust24THRUST_300001_SM_1000_NS12placeholders2_7E,@object
	.size		_ZN34_INTERNAL_0ee01cd7_4_k_cu_51cf9c2f6thrust24THRUST_300001_SM_1000_NS12placeholders2_7E,(_ZN34_INTERNAL_0ee01cd7_4_k_cu_51cf9c2f4cuda3std3__45__cpo7crbeginE - _ZN34_INTERNAL_0ee01cd7_4_k_cu_51cf9c2f6thrust24THRUST_300001_SM_1000_NS12placeholders2_7E)
_ZN34_INTERNAL_0ee01cd7_4_k_cu_51cf9c2f6thrust24THRUST_300001_SM_1000_NS12placeholders2_7E:
	.zero		1
	.type		_ZN34_INTERNAL_0ee01cd7_4_k_cu_51cf9c2f4cuda3std3__45__cpo7crbeginE,@object
	.size		_ZN34_INTERNAL_0ee01cd7_4_k_cu_51cf9c2f4cuda3std3__45__cpo7crbeginE,(_ZN34_INTERNAL_0ee01cd7_4_k_cu_51cf9c2f4cuda3std6ranges3__45__cpo4nextE - _ZN34_INTERNAL_0ee01cd7_4_k_cu_51cf9c2f4cuda3std3__45__cpo7crbeginE)
_ZN34_INTERNAL_0ee01cd7_4_k_cu_51cf9c2f4cuda3std3__45__cpo7crbeginE:
	.zero		1
	.type		_ZN34_INTERNAL_0ee01cd7_4_k_cu_51cf9c2f4cuda3std6ranges3__45__cpo4nextE,@object
	.size		_ZN34_INTERNAL_0ee01cd7_4_k_cu_51cf9c2f4cuda3std6ranges3__45__cpo4nextE,(_ZN34_INTERNAL_0ee01cd7_4_k_cu_51cf9c2f4cuda3std6ranges3__45__cpo4swapE - _ZN34_INTERNAL_0ee01cd7_4_k_cu_51cf9c2f4cuda3std6ranges3__45__cpo4nextE)
_ZN34_INTERNAL_0ee01cd7_4_k_cu_51cf9c2f4cuda3std6ranges3__45__cpo4nextE:
	.zero		1
	.type		_ZN34_INTERNAL_0ee01cd7_4_k_cu_51cf9c2f4cuda3std6ranges3__45__cpo4swapE,@object
	.size		_ZN34_INTERNAL_0ee01cd7_4_k_cu_51cf9c2f4cuda3std6ranges3__45__cpo4swapE,(_ZN34_INTERNAL_0ee01cd7_4_k_cu_51cf9c2f6thrust24THRUST_300001_SM_1000_NS8cuda_cub10par_nosyncE - _ZN34_INTERNAL_0ee01cd7_4_k_cu_51cf9c2f4cuda3std6ranges3__45__cpo4swapE)
_ZN34_INTERNAL_0ee01cd7_4_k_cu_51cf9c2f4cuda3std6ranges3__45__cpo4swapE:
	.zero		1
	.type		_ZN34_INTERNAL_0ee01cd7_4_k_cu_51cf9c2f6thrust24THRUST_300001_SM_1000_NS8cuda_cub10par_nosyncE,@object
	.size		_ZN34_INTERNAL_0ee01cd7_4_k_cu_51cf9c2f6thrust24THRUST_300001_SM_1000_NS8cuda_cub10par_nosyncE,(_ZN34_INTERNAL_0ee01cd7_4_k_cu_51cf9c2f6thrust24THRUST_300001_SM_1000_NS12placeholders2_9E - _ZN34_INTERNAL_0ee01cd7_4_k_cu_51cf9c2f6thrust24THRUST_300001_SM_1000_NS8cuda_cub10par_nosyncE)
_ZN34_INTERNAL_0ee01cd7_4_k_cu_51cf9c2f6thrust24THRUST_300001_SM_1000_NS8cuda_cub10par_nosyncE:
	.zero		1
	.type		_ZN34_INTERNAL_0ee01cd7_4_k_cu_51cf9c2f6thrust24THRUST_300001_SM_1000_NS12placeholders2_9E,@object
	.size		_ZN34_INTERNAL_0ee01cd7_4_k_cu_51cf9c2f6thrust24THRUST_300001_SM_1000_NS12placeholders2_9E,(_ZN34_INTERNAL_0ee01cd7_4_k_cu_51cf9c2f4cuda3std3__436_GLOBAL__N__0ee01cd7_4_k_cu_51cf9c2f6ignoreE - _ZN34_INTERNAL_0ee01cd7_4_k_cu_51cf9c2f6thrust24THRUST_300001_SM_1000_NS12placeholders2_9E)
_ZN34_INTERNAL_0ee01cd7_4_k_cu_51cf9c2f6thrust24THRUST_300001_SM_1000_NS12placeholders2_9E:
	.zero		1
	.type		_ZN34_INTERNAL_0ee01cd7_4_k_cu_51cf9c2f4cuda3std3__436_GLOBAL__N__0ee01cd7_4_k_cu_51cf9c2f6ignoreE,@object
	.size		_ZN34_INTERNAL_0ee01cd7_4_k_cu_51cf9c2f4cuda3std3__436_GLOBAL__N__0ee01cd7_4_k_cu_51cf9c2f6ignoreE,(_ZN34_INTERNAL_0ee01cd7_4_k_cu_51cf9c2f4cuda3std6ranges3__45__cpo4dataE - _ZN34_INTERNAL_0ee01cd7_4_k_cu_51cf9c2f4cuda3std3__436_GLOBAL__N__0ee01cd7_4_k_cu_51cf9c2f6ignoreE)
_ZN34_INTERNAL_0ee01cd7_4_k_cu_51cf9c2f4cuda3std3__436_GLOBAL__N__0ee01cd7_4_k_cu_51cf9c2f6ignoreE:
	.zero		1
	.type		_ZN34_INTERNAL_0ee01cd7_4_k_cu_51cf9c2f4cuda3std6ranges3__45__cpo4dataE,@object
	.size		_ZN34_INTERNAL_0ee01cd7_4_k_cu_51cf9c2f4cuda3std6ranges3__45__cpo4dataE,(_ZN34_INTERNAL_0ee01cd7_4_k_cu_51cf9c2f6thrust24THRUST_300001_SM_1000_NS12placeholders2_1E - _ZN34_INTERNAL_0ee01cd7_4_k_cu_51cf9c2f4cuda3std6ranges3__45__cpo4dataE)
_ZN34_INTERNAL_0ee01cd7_4_k_cu_51cf9c2f4cuda3std6ranges3__45__cpo4dataE:
	.zero		1
	.type		_ZN34_INTERNAL_0ee01cd7_4_k_cu_51cf9c2f6thrust24THRUST_300001_SM_1000_NS12placeholders2_1E,@object
	.size		_ZN34_INTERNAL_0ee01cd7_4_k_cu_51cf9c2f6thrust24THRUST_300001_SM_1000_NS12placeholders2_1E,(_ZN34_INTERNAL_0ee01cd7_4_k_cu_51cf9c2f4cuda3std3__45__cpo5beginE - _ZN34_INTERNAL_0ee01cd7_4_k_cu_51cf9c2f6thrust24THRUST_300001_SM_1000_NS12placeholders2_1E)
_ZN34_INTERNAL_0ee01cd7_4_k_cu_51cf9c2f6thrust24THRUST_300001_SM_1000_NS12placeholders2_1E:
	.zero		1
	.type		_ZN34_INTERNAL_0ee01cd7_4_k_cu_51cf9c2f4cuda3std3__45__cpo5beginE,@object
	.size		_ZN34_INTERNAL_0ee01cd7_4_k_cu_51cf9c2f4cuda3std3__45__cpo5beginE,(_ZN34_INTERNAL_0ee01cd7_4_k_cu_51cf9c2f4cuda3std6ranges3__45__cpo5beginE - _ZN34_INTERNAL_0ee01cd7_4_k_cu_51cf9c2f4cuda3std3__45__cpo5beginE)
_ZN34_INTERNAL_0ee01cd7_4_k_cu_51cf9c2f4cuda3std3__45__cpo5beginE:
	.zero		1
	.type		_ZN34_INTERNAL_0ee01cd7_4_k_cu_51cf9c2f4cuda3std6ranges3__45__cpo5beginE,@object
	.size		_ZN34_INTERNAL_0ee01cd7_4_k_cu_51cf9c2f4cuda3std6ranges3__45__cpo5beginE,(_ZN34_INTERNAL_0ee01cd7_4_k_cu_51cf9c2f6thrust24THRUST_300001_SM_1000_NS12placeholders2_5E - _ZN34_INTERNAL_0ee01cd7_4_k_cu_51cf9c2f4cuda3std6ranges3__45__cpo5beginE)
_ZN34_INTERNAL_0ee01cd7_4_k_cu_51cf9c2f4cuda3std6ranges3__45__cpo5beginE:
	.zero		1
	.type		_ZN34_INTERNAL_0ee01cd7_4_k_cu_51cf9c2f6thrust24THRUST_300001_SM_1000_NS12placeholders2_5E,@object
	.size		_ZN34_INTERNAL_0ee01cd7_4_k_cu_51cf9c2f6thrust24THRUST_300001_SM_1000_NS12placeholders2_5E,(_ZN34_INTERNAL_0ee01cd7_4_k_cu_51cf9c2f4cuda3std3__45__cpo6rbeginE - _ZN34_INTERNAL_0ee01cd7_4_k_cu_51cf9c2f6thrust24THRUST_300001_SM_1000_NS12placeholders2_5E)
_ZN34_INTERNAL_0ee01cd7_4_k_cu_51cf9c2f6thrust24THRUST_300001_SM_1000_NS12placeholders2_5E:
	.zero		1
	.type		_ZN34_INTERNAL_0ee01cd7_4_k_cu_51cf9c2f4cuda3std3__45__cpo6rbeginE,@object
	.size		_ZN34_INTERNAL_0ee01cd7_4_k_cu_51cf9c2f4cuda3std3__45__cpo6rbeginE,(_ZN34_INTERNAL_0ee01cd7_4_k_cu_51cf9c2f4cuda3std6ranges3__45__cpo7advanceE - _ZN34_INTERNAL_0ee01cd7_4_k_cu_51cf9c2f4cuda3std3__45__cpo6rbeginE)
_ZN34_INTERNAL_0ee01cd7_4_k_cu_51cf9c2f4cuda3std3__45__cpo6rbeginE:
	.zero		1
	.type		_ZN34_INTERNAL_0ee01cd7_4_k_cu_51cf9c2f4cuda3std6ranges3__45__cpo7advanceE,@object
	.size		_ZN34_INTERNAL_0ee01cd7_4_k_cu_51cf9c2f4cuda3std6ranges3__45__cpo7advanceE,(_ZN34_INTERNAL_0ee01cd7_4_k_cu_51cf9c2f4cuda3std3__47nulloptE - _ZN34_INTERNAL_0ee01cd7_4_k_cu_51cf9c2f4cuda3std6ranges3__45__cpo7advanceE)
_ZN34_INTERNAL_0ee01cd7_4_k_cu_51cf9c2f4cuda3std6ranges3__45__cpo7advanceE:
	.zero		1
	.type		_ZN34_INTERNAL_0ee01cd7_4_k_cu_51cf9c2f4cuda3std3__47nulloptE,@object
	.size		_ZN34_INTERNAL_0ee01cd7_4_k_cu_51cf9c2f4cuda3std3__47nulloptE,(_ZN34_INTERNAL_0ee01cd7_4_k_cu_51cf9c2f4cuda3std6ranges3__45__cpo8distanceE - _ZN34_INTERNAL_0ee01cd7_4_k_cu_51cf9c2f4cuda3std3__47nulloptE)
_ZN34_INTERNAL_0ee01cd7_4_k_cu_51cf9c2f4cuda3std3__47nulloptE:
	.zero		1
	.type		_ZN34_INTERNAL_0ee01cd7_4_k_cu_51cf9c2f4cuda3std6ranges3__45__cpo8distanceE,@object
	.size		_ZN34_INTERNAL_0ee01cd7_4_k_cu_51cf9c2f4cuda3std6ranges3__45__cpo8distanceE,(_ZN34_INTERNAL_0ee01cd7_4_k_cu_51cf9c2f6thrust24THRUST_300001_SM_1000_NS12placeholders3_10E - _ZN34_INTERNAL_0ee01cd7_4_k_cu_51cf9c2f4cuda3std6ranges3__45__cpo8distanceE)
_ZN34_INTERNAL_0ee01cd7_4_k_cu_51cf9c2f4cuda3std6ranges3__45__cpo8distanceE:
	.zero		1
	.type		_ZN34_INTERNAL_0ee01cd7_4_k_cu_51cf9c2f6thrust24THRUST_300001_SM_1000_NS12placeholders3_10E,@object
	.size		_ZN34_INTERNAL_0ee01cd7_4_k_cu_51cf9c2f6thrust24THRUST_300001_SM_1000_NS12placeholders3_10E,(_ZN34_INTERNAL_0ee01cd7_4_k_cu_51cf9c2f4cuda3std3__419piecewise_constructE - _ZN34_INTERNAL_0ee01cd7_4_k_cu_51cf9c2f6thrust24THRUST_300001_SM_1000_NS12placeholders3_10E)
_ZN34_INTERNAL_0ee01cd7_4_k_cu_51cf9c2f6thrust24THRUST_300001_SM_1000_NS12placeholders3_10E:
	.zero		1
	.type		_ZN34_INTERNAL_0ee01cd7_4_k_cu_51cf9c2f4cuda3std3__419piecewise_constructE,@object
	.size		_ZN34_INTERNAL_0ee01cd7_4_k_cu_51cf9c2f4cuda3std3__419piecewise_constructE,(_ZN34_INTERNAL_0ee01cd7_4_k_cu_51cf9c2f4cuda3std6ranges3__45__cpo5cdataE - _ZN34_INTERNAL_0ee01cd7_4_k_cu_51cf9c2f4cuda3std3__419piecewise_constructE)
_ZN34_INTERNAL_0ee01cd7_4_k_cu_51cf9c2f4cuda3std3__419piecewise_constructE:
	.zero		1
	.type		_ZN34_INTERNAL_0ee01cd7_4_k_cu_51cf9c2f4cuda3std6ranges3__45__cpo5cdataE,@object
	.size		_ZN34_INTERNAL_0ee01cd7_4_k_cu_51cf9c2f4cuda3std6ranges3__45__cpo5cdataE,(_ZN34_INTERNAL_0ee01cd7_4_k_cu_51cf9c2f6thrust24THRUST_300001_SM_1000_NS12placeholders2_2E - _ZN34_INTERNAL_0ee01cd7_4_k_cu_51cf9c2f4cuda3std6ranges3__45__cpo5cdataE)
_ZN34_INTERNAL_0ee01cd7_4_k_cu_51cf9c2f4cuda3std6ranges3__45__cpo5cdataE:
	.zero		1
	.type		_ZN34_INTERNAL_0ee01cd7_4_k_cu_51cf9c2f6thrust24THRUST_300001_SM_1000_NS12placeholders2_2E,@object
	.size		_ZN34_INTERNAL_0ee01cd7_4_k_cu_51cf9c2f6thrust24THRUST_300001_SM_1000_NS12placeholders2_2E,(_ZN34_INTERNAL_0ee01cd7_4_k_cu_51cf9c2f4cuda3std3__45__cpo3endE - _ZN34_INTERNAL_0ee01cd7_4_k_cu_51cf9c2f6thrust24THRUST_300001_SM_1000_NS12placeholders2_2E)
_ZN34_INTERNAL_0ee01cd7_4_k_cu_51cf9c2f6thrust24THRUST_300001_SM_1000_NS12placeholders2_2E:
	.zero		1
	.type		_ZN34_INTERNAL_0ee01cd7_4_k_cu_51cf9c2f4cuda3std3__45__cpo3endE,@object
	.size		_ZN34_INTERNAL_0ee01cd7_4_k_cu_51cf9c2f4cuda3std3__45__cpo3endE,(_ZN34_INTERNAL_0ee01cd7_4_k_cu_51cf9c2f4cuda3std6ranges3__45__cpo3endE - _ZN34_INTERNAL_0ee01cd7_4_k_cu_51cf9c2f4cuda3std3__45__cpo3endE)
_ZN34_INTERNAL_0ee01cd7_4_k_cu_51cf9c2f4cuda3std3__45__cpo3endE:
	.zero		1
	.type		_ZN34_INTERNAL_0ee01cd7_4_k_cu_51cf9c2f4cuda3std6ranges3__45__cpo3endE,@object
	.size		_ZN34_INTERNAL_0ee01cd7_4_k_cu_51cf9c2f4cuda3std6ranges3__45__cpo3endE,(_ZN34_INTERNAL_0ee01cd7_4_k_cu_51cf9c2f6thrust24THRUST_300001_SM_1000_NS12placeholders2_6E - _ZN34_INTERNAL_0ee01cd7_4_k_cu_51cf9c2f4cuda3std6ranges3__45__cpo3endE)
_ZN34_INTERNAL_0ee01cd7_4_k_cu_51cf9c2f4cuda3std6ranges3__45__cpo3endE:
	.zero		1
	.type		_ZN34_INTERNAL_0ee01cd7_4_k_cu_51cf9c2f6thrust24THRUST_300001_SM_1000_NS12placeholders2_6E,@object
	.size		_ZN34_INTERNAL_0ee01cd7_4_k_cu_51cf9c2f6thrust24THRUST_300001_SM_1000_NS12placeholders2_6E,(_ZN34_INTERNAL_0ee01cd7_4_k_cu_51cf9c2f4cuda3std3__45__cpo4rendE - _ZN34_INTERNAL_0ee01cd7_4_k_cu_51cf9c2f6thrust24THRUST_300001_SM_1000_NS12placeholders2_6E)
_ZN34_INTERNAL_0ee01cd7_4_k_cu_51cf9c2f6thrust24THRUST_300001_SM_1000_NS12placeholders2_6E:
	.zero		1
	.type		_ZN34_INTERNAL_0ee01cd7_4_k_cu_51cf9c2f4cuda3std3__45__cpo4rendE,@object
	.size		_ZN34_INTERNAL_0ee01cd7_4_k_cu_51cf9c2f4cuda3std3__45__cpo4rendE,(_ZN34_INTERNAL_0ee01cd7_4_k_cu_51cf9c2f4cuda3std6ranges3__45__cpo9iter_swapE - _ZN34_INTERNAL_0ee01cd7_4_k_cu_51cf9c2f4cuda3std3__45__cpo4rendE)
_ZN34_INTERNAL_0ee01cd7_4_k_cu_51cf9c2f4cuda3std3__45__cpo4rendE:
	.zero		1
	.type		_ZN34_INTERNAL_0ee01cd7_4_k_cu_51cf9c2f4cuda3std6ranges3__45__cpo9iter_swapE,@object
	.size		_ZN34_INTERNAL_0ee01cd7_4_k_cu_51cf9c2f4cuda3std6ranges3__45__cpo9iter_swapE,(_ZN34_INTERNAL_0ee01cd7_4_k_cu_51cf9c2f4cuda3std3__48unexpectE - _ZN34_INTERNAL_0ee01cd7_4_k_cu_51cf9c2f4cuda3std6ranges3__45__cpo9iter_swapE)
_ZN34_INTERNAL_0ee01cd7_4_k_cu_51cf9c2f4cuda3std6ranges3__45__cpo9iter_swapE:
	.zero		1
	.type		_ZN34_INTERNAL_0ee01cd7_4_k_cu_51cf9c2f4cuda3std3__48unexpectE,@object
	.size		_ZN34_INTERNAL_0ee01cd7_4_k_cu_51cf9c2f4cuda3std3__48unexpectE,(_ZN34_INTERNAL_0ee01cd7_4_k_cu_51cf9c2f6thrust24THRUST_300001_SM_1000_NS8cuda_cub3parE - _ZN34_INTERNAL_0ee01cd7_4_k_cu_51cf9c2f4cuda3std3__48unexpectE)
_ZN34_INTERNAL_0ee01cd7_4_k_cu_51cf9c2f4cuda3std3__48unexpectE:
	.zero		1
	.type		_ZN34_INTERNAL_0ee01cd7_4_k_cu_51cf9c2f6thrust24THRUST_300001_SM_1000_NS8cuda_cub3parE,@object
	.size		_ZN34_INTERNAL_0ee01cd7_4_k_cu_51cf9c2f6thrust24THRUST_300001_SM_1000_NS8cuda_cub3parE,(_ZN34_INTERNAL_0ee01cd7_4_k_cu_51cf9c2f6thrust24THRUST_300001_SM_1000_NS12placeholders2_4E - _ZN34_INTERNAL_0ee01cd7_4_k_cu_51cf9c2f6thrust24THRUST_300001_SM_1000_NS8cuda_cub3parE)
_ZN34_INTERNAL_0ee01cd7_4_k_cu_51cf9c2f6thrust24THRUST_300001_SM_1000_NS8cuda_cub3parE:
	.zero		1
	.type		_ZN34_INTERNAL_0ee01cd7_4_k_cu_51cf9c2f6thrust24THRUST_300001_SM_1000_NS12placeholders2_4E,@object
	.size		_ZN34_INTERNAL_0ee01cd7_4_k_cu_51cf9c2f6thrust24THRUST_300001_SM_1000_NS12placeholders2_4E,(_ZN34_INTERNAL_0ee01cd7_4_k_cu_51cf9c2f4cuda3std3__45__cpo4cendE - _ZN34_INTERNAL_0ee01cd7_4_k_cu_51cf9c2f6thrust24THRUST_300001_SM_1000_NS12placeholders2_4E)
_ZN34_INTERNAL_0ee01cd7_4_k_cu_51cf9c2f6thrust24THRUST_300001_SM_1000_NS12placeholders2_4E:
	.zero		1
	.type		_ZN34_INTERNAL_0ee01cd7_4_k_cu_51cf9c2f4cuda3std3__45__cpo4cendE,@object
	.size		_ZN34_INTERNAL_0ee01cd7_4_k_cu_51cf9c2f4cuda3std3__45__cpo4cendE,(_ZN34_INTERNAL_0ee01cd7_4_k_cu_51cf9c2f4cuda3std6ranges3__45__cpo4cendE - _ZN34_INTERNAL_0ee01cd7_4_k_cu_51cf9c2f4cuda3std3__45__cpo4cendE)
_ZN34_INTERNAL_0ee01cd7_4_k_cu_51cf9c2f4cuda3std3__45__cpo4cendE:
	.zero		1
	.type		_ZN34_INTERNAL_0ee01cd7_4_k_cu_51cf9c2f4cuda3std6ranges3__45__cpo4cendE,@object
	.size		_ZN34_INTERNAL_0ee01cd7_4_k_cu_51cf9c2f4cuda3std6ranges3__45__cpo4cendE,(_ZN34_INTERNAL_0ee01cd7_4_k_cu_51cf9c2f4cuda3std3__420unreachable_sentinelE - _ZN34_INTERNAL_0ee01cd7_4_k_cu_51cf9c2f4cuda3std6ranges3__45__cpo4cendE)
_ZN34_INTERNAL_0ee01cd7_4_k_cu_51cf9c2f4cuda3std6ranges3__45__cpo4cendE:
	.zero		1
	.type		_ZN34_INTERNAL_0ee01cd7_4_k_cu_51cf9c2f4cuda3std3__420unreachable_sentinelE,@object
	.size		_ZN34_INTERNAL_0ee01cd7_4_k_cu_51cf9c2f4cuda3std3__420unreachable_sentinelE,(_ZN34_INTERNAL_0ee01cd7_4_k_cu_51cf9c2f4cuda3std6ranges3__45__cpo5ssizeE - _ZN34_INTERNAL_0ee01cd7_4_k_cu_51cf9c2f4cuda3std3__420unreachable_sentinelE)
_ZN34_INTERNAL_0ee01cd7_4_k_cu_51cf9c2f4cuda3std3__420unreachable_sentinelE:
	.zero		1
	.type		_ZN34_INTERNAL_0ee01cd7_4_k_cu_51cf9c2f4cuda3std6ranges3__45__cpo5ssizeE,@object
	.size		_ZN34_INTERNAL_0ee01cd7_4_k_cu_51cf9c2f4cuda3std6ranges3__45__cpo5ssizeE,(_ZN34_INTERNAL_0ee01cd7_4_k_cu_51cf9c2f6thrust24THRUST_300001_SM_1000_NS12placeholders2_8E - _ZN34_INTERNAL_0ee01cd7_4_k_cu_51cf9c2f4cuda3std6ranges3__45__cpo5ssizeE)
_ZN34_INTERNAL_0ee01cd7_4_k_cu_51cf9c2f4cuda3std6ranges3__45__cpo5ssizeE:
	.zero		1
	.type		_ZN34_INTERNAL_0ee01cd7_4_k_cu_51cf9c2f6thrust24THRUST_300001_SM_1000_NS12placeholders2_8E,@object
	.size		_ZN34_INTERNAL_0ee01cd7_4_k_cu_51cf9c2f6thrust24THRUST_300001_SM_1000_NS12placeholders2_8E,(_ZN34_INTERNAL_0ee01cd7_4_k_cu_51cf9c2f4cuda3std3__45__cpo5crendE - _ZN34_INTERNAL_0ee01cd7_4_k_cu_51cf9c2f6thrust24THRUST_300001_SM_1000_NS12placeholders2_8E)
_ZN34_INTERNAL_0ee01cd7_4_k_cu_51cf9c2f6thrust24THRUST_300001_SM_1000_NS12placeholders2_8E:
	.zero		1
	.type		_ZN34_INTERNAL_0ee01cd7_4_k_cu_51cf9c2f4cuda3std3__45__cpo5crendE,@object
	.size		_ZN34_INTERNAL_0ee01cd7_4_k_cu_51cf9c2f4cuda3std3__45__cpo5crendE,(_ZN34_INTERNAL_0ee01cd7_4_k_cu_51cf9c2f4cuda3std6ranges3__45__cpo4prevE - _ZN34_INTERNAL_0ee01cd7_4_k_cu_51cf9c2f4cuda3std3__45__cpo5crendE)
_ZN34_INTERNAL_0ee01cd7_4_k_cu_51cf9c2f4cuda3std3__45__cpo5crendE:
	.zero		1
	.type		_ZN34_INTERNAL_0ee01cd7_4_k_cu_51cf9c2f4cuda3std6ranges3__45__cpo4prevE,@object
	.size		_ZN34_INTERNAL_0ee01cd7_4_k_cu_51cf9c2f4cuda3std6ranges3__45__cpo4prevE,(_ZN34_INTERNAL_0ee01cd7_4_k_cu_51cf9c2f4cuda3std6ranges3__45__cpo9iter_moveE - _ZN34_INTERNAL_0ee01cd7_4_k_cu_51cf9c2f4cuda3std6ranges3__45__cpo4prevE)
_ZN34_INTERNAL_0ee01cd7_4_k_cu_51cf9c2f4cuda3std6ranges3__45__cpo4prevE:
	.zero		1
	.type		_ZN34_INTERNAL_0ee01cd7_4_k_cu_51cf9c2f4cuda3std6ranges3__45__cpo9iter_moveE,@object
	.size		_ZN34_INTERNAL_0ee01cd7_4_k_cu_51cf9c2f4cuda3std6ranges3__45__cpo9iter_moveE,(_ZN34_INTERNAL_0ee01cd7_4_k_cu_51cf9c2f6thrust24THRUST_300001_SM_1000_NS6system6detail10sequential3seqE - _ZN34_INTERNAL_0ee01cd7_4_k_cu_51cf9c2f4cuda3std6ranges3__45__cpo9iter_moveE)
_ZN34_INTERNAL_0ee01cd7_4_k_cu_51cf9c2f4cuda3std6ranges3__45__cpo9iter_moveE:
	.zero		1
	.type		_ZN34_INTERNAL_0ee01cd7_4_k_cu_51cf9c2f6thrust24THRUST_300001_SM_1000_NS6system6detail10sequential3seqE,@object
	.size		_ZN34_INTERNAL_0ee01cd7_4_k_cu_51cf9c2f6thrust24THRUST_300001_SM_1000_NS6system6detail10sequential3seqE,(.L_31 - _ZN34_INTERNAL_0ee01cd7_4_k_cu_51cf9c2f6thrust24THRUST_300001_SM_1000_NS6system6detail10sequential3seqE)
_ZN34_INTERNAL_0ee01cd7_4_k_cu_51cf9c2f6thrust24THRUST_300001_SM_1000_NS6system6detail10sequential3seqE:
	.zero		1
.L_31:


//--------------------- .nv.constant0._ZN3cub18CUB_300001_SM_10006detail11EmptyKernelIvEEvv --------------------------
	.section	.nv.constant0._ZN3cub18CUB_300001_SM_10006detail11EmptyKernelIvEEvv,"a",@progbits
	.sectionflags	@""
	.align	4
.nv.constant0._ZN3cub18CUB_300001_SM_10006detail11EmptyKernelIvEEvv:
	.zero		896


//--------------------- .nv.constant0._Z27convolution_2D_basic_kernelPfS_S_iii --------------------------
	.section	.nv.constant0._Z27convolution_2D_basic_kernelPfS_S_iii,"a",@progbits
	.sectionflags	@""
	.align	4
.nv.constant0._Z27convolution_2D_basic_kernelPfS_S_iii:
	.zero		932


//--------------------- SYMBOLS --------------------------

	.type		.nv.reservedSmem.offset0,@object
	.size		.nv.reservedSmem.offset0,0x4
